// auto-generated by cutlass_sweep.gemm — config: {"arch": "sm_100", "cluster_m": 2, "cluster_n": 1, "dtype": "tf32", "stages": 0, "tile_k": 32, "tile_m": 64, "tile_n": 128}
#include "cutlass/cutlass.h"
#include "cutlass/gemm/collective/collective_builder.hpp"
#include "cutlass/gemm/device/gemm_universal_adapter.h"
#include "cutlass/gemm/kernel/gemm_universal.hpp"
#include "cutlass/epilogue/collective/collective_builder.hpp"

using ElemA = cutlass::tfloat32_t;
using ElemB = cutlass::tfloat32_t;
using ElemCD = cutlass::tfloat32_t;
using Acc  = float;
using TileShape    = cute::Shape<cute::_64, cute::_128, cute::_32>;
using ClusterShape = cute::Shape<cute::_2, cute::_1, cute::_1>;

using CollectiveEpilogue = typename cutlass::epilogue::collective::CollectiveBuilder<
    cutlass::arch::Sm100, cutlass::arch::OpClassTensorOp,
    TileShape, ClusterShape,
    cutlass::epilogue::collective::EpilogueTileAuto,
    Acc, Acc,
    ElemCD, cutlass::layout::RowMajor, 128 / cutlass::sizeof_bits<ElemCD>::value,
    ElemCD, cutlass::layout::RowMajor, 128 / cutlass::sizeof_bits<ElemCD>::value,
    cutlass::epilogue::collective::EpilogueScheduleAuto
  >::CollectiveOp;

using CollectiveMainloop = typename cutlass::gemm::collective::CollectiveBuilder<
    cutlass::arch::Sm100, cutlass::arch::OpClassTensorOp,
    ElemA, cutlass::layout::RowMajor, 128 / cutlass::sizeof_bits<ElemA>::value,
    ElemB, cutlass::layout::ColumnMajor, 128 / cutlass::sizeof_bits<ElemB>::value,
    Acc,
    TileShape, ClusterShape,
    cutlass::gemm::collective::StageCountAutoCarveout<static_cast<int>(sizeof(typename CollectiveEpilogue::SharedStorage))>,
    cutlass::gemm::collective::KernelScheduleAuto
  >::CollectiveOp;

using GemmKernel = cutlass::gemm::kernel::GemmUniversal<
    cute::Shape<int,int,int,int>,
    CollectiveMainloop,
    CollectiveEpilogue
>;
using Gemm = cutlass::gemm::device::GemmUniversalAdapter<GemmKernel>;

// Force the device kernel symbol into the cubin without needing a host main.
auto* _anchor = &cutlass::device_kernel<GemmKernel>;


// ===== COMPILED SASS (sm_100a) =====

	.target	sm_100a

	.elftype	@"ET_EXEC"


//--------------------- .note.nv.tkinfo           --------------------------
	.section	.note.nv.tkinfo,"",@"SHT_NOTE"
	.sectionflags	@"SHF_NOTE_NV_TKINFO"
	.tkinfo
        /*0018*/ 	.word	0x00000002
        /*0030*/ 	.string	""
        /*0030*/ 	.string	"ptxas"
        /*0030*/ 	.string	"Cuda compilation tools, release 13.0, V13.0.88"
        /*0030*/ 	.string	"Build cuda_13.0.r13.0/compiler.36424714_0"
        /*0030*/ 	.string	"-arch sm_100a -m 64 "



//--------------------- .note.nv.cuinfo           --------------------------
	.section	.note.nv.cuinfo,"",@"SHT_NOTE"
	.sectionflags	@"SHF_NOTE_NV_CUINFO"
        /*0018*/ 	.short	0x0002
        /*001a*/ 	.short	0x0064
        /*001c*/ 	.short	0x0082
	.zero		2


//--------------------- .nv.info                  --------------------------
	.section	.nv.info,"",@"SHT_CUDA_INFO"
	.align	4


	//----- nvinfo : EIATTR_REGCOUNT
	.align		4
        /*0000*/ 	.byte	0x04, 0x2f
        /*0002*/ 	.short	(.L_19 - .L_18)
	.align		4
.L_18:
        /*0004*/ 	.word	index@(_ZN7cutlass13device_kernelINS_4gemm6kernel13GemmUniversalIN4cute5tupleIJiiiiEEENS1_10collective13CollectiveMmaINS1_35MainloopSm100TmaUmmaWarpSpecializedILi8ELi2ELi4ENS5_IJNS4_1CILi2EEENSA_ILi1EEESC_EEEEENS5_IJNSA_ILi64EEENSA_ILi128EEENSA_ILi32EEEEEENS_10tfloat32_tENS5_IJlSC_lEEESJ_SK_NS4_8TiledMMAINS4_8MMA_AtomIJNS4_17SM100_MMA_TF32_SSISJ_SJ_fLi64ELi128ELNS4_4UMMA5MajorE0ELSP_0ELNSO_7ScaleInE0ELSQ_0EEEEEENS4_6LayoutINS5_IJSC_SC_SC_EEENS5_IJNSA_ILi0EEESV_SV_EEEEENS5_IJNS4_10UnderscoreESY_SY_EEEEENS4_13SM90_TMA_LOADENS4_14ComposedLayoutINS4_7SwizzleILi3ELi4ELi3EEENS4_18smem_ptr_flag_bitsILi32EEENST_INS5_IJNSA_ILi8EEESH_EEENS5_IJSH_SC_EEEEEEEvNS4_8identityENS4_23SM90_TMA_LOAD_MULTICASTES1B_vS1C_EENS_8epilogue10collective18CollectiveEpilogueINS1F_23Sm100TmaWarpSpecializedILi4ELi2ELi16ELb1ELb0EEEJSI_NS5_IJNST_ISF_SC_EENST_ISH_SC_EEEEESJ_SK_SJ_SK_NS1F_6fusion15FusionCallbacksIS1J_NS1N_17LinearCombinationISJ_fSJ_fLNS_15FloatRoundStyleE2EEESI_S1M_JEEENS4_5SM1004TMEM4LOAD26SM100_TMEM_LOAD_16dp128b8xES11_S1B_NS4_17SM75_U32x4_LDSM_NENS4_14SM90_TMA_STOREES1B_NS4_17SM90_U32x4_STSM_NENS4_39AutoVectorizingCopyWithAssumedAlignmentILi128EEEEEEvvEEEEvNT_6ParamsE)
        /*0008*/ 	.word	0x0000005f


	//----- nvinfo : EIATTR_FRAME_SIZE
	.align		4
.L_19:
        /*000c*/ 	.byte	0x04, 0x11
        /*000e*/ 	.short	(.L_21 - .L_20)
	.align		4
.L_20:
        /*0010*/ 	.word	index@($__internal_2_$__cuda_sm10x_tcgen05_guardrail_trap_unallocated_columns_being_dealloced)
        /*0014*/ 	.word	0x00000000


	//----- nvinfo : EIATTR_FRAME_SIZE
	.align		4
.L_21:
        /*0018*/ 	.byte	0x04, 0x11
        /*001a*/ 	.short	(.L_23 - .L_22)
	.align		4
.L_22:
        /*001c*/ 	.word	index@($__internal_1_$__cuda_sm10x_tcgen05_guardrail_trap_phase_invalid_during_alloc)
        /*0020*/ 	.word	0x00000000


	//----- nvinfo : EIATTR_FRAME_SIZE
	.align		4
.L_23:
        /*0024*/ 	.byte	0x04, 0x11
        /*0026*/ 	.short	(.L_25 - .L_24)
	.align		4
.L_24:
        /*0028*/ 	.word	index@($__internal_0_$__cuda_sm10x_tcgen05_guardrail_trap_col_being_dealloced_not_returned_by_alloc)
        /*002c*/ 	.word	0x00000000


	//----- nvinfo : EIATTR_FRAME_SIZE
	.align		4
.L_25:
        /*0030*/ 	.byte	0x04, 0x11
        /*0032*/ 	.short	(.L_27 - .L_26)
	.align		4
.L_26:
        /*0034*/ 	.word	index@(_ZN7cutlass13device_kernelINS_4gemm6kernel13GemmUniversalIN4cute5tupleIJiiiiEEENS1_10collective13CollectiveMmaINS1_35MainloopSm100TmaUmmaWarpSpecializedILi8ELi2ELi4ENS5_IJNS4_1CILi2EEENSA_ILi1EEESC_EEEEENS5_IJNSA_ILi64EEENSA_ILi128EEENSA_ILi32EEEEEENS_10tfloat32_tENS5_IJlSC_lEEESJ_SK_NS4_8TiledMMAINS4_8MMA_AtomIJNS4_17SM100_MMA_TF32_SSISJ_SJ_fLi64ELi128ELNS4_4UMMA5MajorE0ELSP_0ELNSO_7ScaleInE0ELSQ_0EEEEEENS4_6LayoutINS5_IJSC_SC_SC_EEENS5_IJNSA_ILi0EEESV_SV_EEEEENS5_IJNS4_10UnderscoreESY_SY_EEEEENS4_13SM90_TMA_LOADENS4_14ComposedLayoutINS4_7SwizzleILi3ELi4ELi3EEENS4_18smem_ptr_flag_bitsILi32EEENST_INS5_IJNSA_ILi8EEESH_EEENS5_IJSH_SC_EEEEEEEvNS4_8identityENS4_23SM90_TMA_LOAD_MULTICASTES1B_vS1C_EENS_8epilogue10collective18CollectiveEpilogueINS1F_23Sm100TmaWarpSpecializedILi4ELi2ELi16ELb1ELb0EEEJSI_NS5_IJNST_ISF_SC_EENST_ISH_SC_EEEEESJ_SK_SJ_SK_NS1F_6fusion15FusionCallbacksIS1J_NS1N_17LinearCombinationISJ_fSJ_fLNS_15FloatRoundStyleE2EEESI_S1M_JEEENS4_5SM1004TMEM4LOAD26SM100_TMEM_LOAD_16dp128b8xES11_S1B_NS4_17SM75_U32x4_LDSM_NENS4_14SM90_TMA_STOREES1B_NS4_17SM90_U32x4_STSM_NENS4_39AutoVectorizingCopyWithAssumedAlignmentILi128EEEEEEvvEEEEvNT_6ParamsE)
        /*0038*/ 	.word	0x00000000


	//----- nvinfo : EIATTR_MIN_STACK_SIZE
	.align		4
.L_27:
        /*003c*/ 	.byte	0x04, 0x12
        /*003e*/ 	.short	(.L_29 - .L_28)
	.align		4
.L_28:
        /*0040*/ 	.word	index@(_ZN7cutlass13device_kernelINS_4gemm6kernel13GemmUniversalIN4cute5tupleIJiiiiEEENS1_10collective13CollectiveMmaINS1_35MainloopSm100TmaUmmaWarpSpecializedILi8ELi2ELi4ENS5_IJNS4_1CILi2EEENSA_ILi1EEESC_EEEEENS5_IJNSA_ILi64EEENSA_ILi128EEENSA_ILi32EEEEEENS_10tfloat32_tENS5_IJlSC_lEEESJ_SK_NS4_8TiledMMAINS4_8MMA_AtomIJNS4_17SM100_MMA_TF32_SSISJ_SJ_fLi64ELi128ELNS4_4UMMA5MajorE0ELSP_0ELNSO_7ScaleInE0ELSQ_0EEEEEENS4_6LayoutINS5_IJSC_SC_SC_EEENS5_IJNSA_ILi0EEESV_SV_EEEEENS5_IJNS4_10UnderscoreESY_SY_EEEEENS4_13SM90_TMA_LOADENS4_14ComposedLayoutINS4_7SwizzleILi3ELi4ELi3EEENS4_18smem_ptr_flag_bitsILi32EEENST_INS5_IJNSA_ILi8EEESH_EEENS5_IJSH_SC_EEEEEEEvNS4_8identityENS4_23SM90_TMA_LOAD_MULTICASTES1B_vS1C_EENS_8epilogue10collective18CollectiveEpilogueINS1F_23Sm100TmaWarpSpecializedILi4ELi2ELi16ELb1ELb0EEEJSI_NS5_IJNST_ISF_SC_EENST_ISH_SC_EEEEESJ_SK_SJ_SK_NS1F_6fusion15FusionCallbacksIS1J_NS1N_17LinearCombinationISJ_fSJ_fLNS_15FloatRoundStyleE2EEESI_S1M_JEEENS4_5SM1004TMEM4LOAD26SM100_TMEM_LOAD_16dp128b8xES11_S1B_NS4_17SM75_U32x4_LDSM_NENS4_14SM90_TMA_STOREES1B_NS4_17SM90_U32x4_STSM_NENS4_39AutoVectorizingCopyWithAssumedAlignmentILi128EEEEEEvvEEEEvNT_6ParamsE)
        /*0044*/ 	.word	0x00000000
.L_29:


//--------------------- .nv.compat                --------------------------
	.section	.nv.compat,"",@"SHT_CUDA_COMPAT_INFO"
	.align	4
        /*0000*/ 	.byte	0x02, 0x09, 0x01, 0x00, 0x02, 0x02, 0x02, 0x00, 0x02, 0x05, 0x05, 0x00, 0x03, 0x07, 0x01, 0x01
        /*0010*/ 	.byte	0x02, 0x03, 0x01, 0x00, 0x02, 0x06, 0x01, 0x00, 0x04, 0x0b, 0x08, 0x00, 0x09, 0x00, 0x00, 0x00
        /*0020*/ 	.byte	0x00, 0x00, 0x00, 0x00


//--------------------- .nv.info._ZN7cutlass13device_kernelINS_4gemm6kernel13GemmUniversalIN4cute5tupleIJiiiiEEENS1_10collective13CollectiveMmaINS1_35MainloopSm100TmaUmmaWarpSpecializedILi8ELi2ELi4ENS5_IJNS4_1CILi2EEENSA_ILi1EEESC_EEEEENS5_IJNSA_ILi64EEENSA_ILi128EEENSA_ILi32EEEEEENS_10tfloat32_tENS5_IJlSC_lEEESJ_SK_NS4_8TiledMMAINS4_8MMA_AtomIJNS4_17SM100_MMA_TF32_SSISJ_SJ_fLi64ELi128ELNS4_4UMMA5MajorE0ELSP_0ELNSO_7ScaleInE0ELSQ_0EEEEEENS4_6LayoutINS5_IJSC_SC_SC_EEENS5_IJNSA_ILi0EEESV_SV_EEEEENS5_IJNS4_10UnderscoreESY_SY_EEEEENS4_13SM90_TMA_LOADENS4_14ComposedLayoutINS4_7SwizzleILi3ELi4ELi3EEENS4_18smem_ptr_flag_bitsILi32EEENST_INS5_IJNSA_ILi8EEESH_EEENS5_IJSH_SC_EEEEEEEvNS4_8identityENS4_23SM90_TMA_LOAD_MULTICASTES1B_vS1C_EENS_8epilogue10collective18CollectiveEpilogueINS1F_23Sm100TmaWarpSpecializedILi4ELi2ELi16ELb1ELb0EEEJSI_NS5_IJNST_ISF_SC_EENST_ISH_SC_EEEEESJ_SK_SJ_SK_NS1F_6fusion15FusionCallbacksIS1J_NS1N_17LinearCombinationISJ_fSJ_fLNS_15FloatRoundStyleE2EEESI_S1M_JEEENS4_5SM1004TMEM4LOAD26SM100_TMEM_LOAD_16dp128b8xES11_S1B_NS4_17SM75_U32x4_LDSM_NENS4_14SM90_TMA_STOREES1B_NS4_17SM90_U32x4_STSM_NENS4_39AutoVectorizingCopyWithAssumedAlignmentILi128EEEEEEvvEEEEvNT_6ParamsE --------------------------
	.section	.nv.info._ZN7cutlass13device_kernelINS_4gemm6kernel13GemmUniversalIN4cute5tupleIJiiiiEEENS1_10collective13CollectiveMmaINS1_35MainloopSm100TmaUmmaWarpSpecializedILi8ELi2ELi4ENS5_IJNS4_1CILi2EEENSA_ILi1EEESC_EEEEENS5_IJNSA_ILi64EEENSA_ILi128EEENSA_ILi32EEEEEENS_10tfloat32_tENS5_IJlSC_lEEESJ_SK_NS4_8TiledMMAINS4_8MMA_AtomIJNS4_17SM100_MMA_TF32_SSISJ_SJ_fLi64ELi128ELNS4_4UMMA5MajorE0ELSP_0ELNSO_7ScaleInE0ELSQ_0EEEEEENS4_6LayoutINS5_IJSC_SC_SC_EEENS5_IJNSA_ILi0EEESV_SV_EEEEENS5_IJNS4_10UnderscoreESY_SY_EEEEENS4_13SM90_TMA_LOADENS4_14ComposedLayoutINS4_7SwizzleILi3ELi4ELi3EEENS4_18smem_ptr_flag_bitsILi32EEENST_INS5_IJNSA_ILi8EEESH_EEENS5_IJSH_SC_EEEEEEEvNS4_8identityENS4_23SM90_TMA_LOAD_MULTICASTES1B_vS1C_EENS_8epilogue10collective18CollectiveEpilogueINS1F_23Sm100TmaWarpSpecializedILi4ELi2ELi16ELb1ELb0EEEJSI_NS5_IJNST_ISF_SC_EENST_ISH_SC_EEEEESJ_SK_SJ_SK_NS1F_6fusion15FusionCallbacksIS1J_NS1N_17LinearCombinationISJ_fSJ_fLNS_15FloatRoundStyleE2EEESI_S1M_JEEENS4_5SM1004TMEM4LOAD26SM100_TMEM_LOAD_16dp128b8xES11_S1B_NS4_17SM75_U32x4_LDSM_NENS4_14SM90_TMA_STOREES1B_NS4_17SM90_U32x4_STSM_NENS4_39AutoVectorizingCopyWithAssumedAlignmentILi128EEEEEEvvEEEEvNT_6ParamsE,"",@"SHT_CUDA_INFO"
	.sectionflags	@""
	.align	4


	//----- nvinfo : EIATTR_CUDA_API_VERSION
	.align		4
        /*0000*/ 	.byte	0x04, 0x37
        /*0002*/ 	.short	(.L_31 - .L_30)
.L_30:
        /*0004*/ 	.word	0x00000082


	//----- nvinfo : EIATTR_KPARAM_INFO
	.align		4
.L_31:
        /*0008*/ 	.byte	0x04, 0x17
        /*000a*/ 	.short	(.L_33 - .L_32)
.L_32:
        /*000c*/ 	.word	0x00000000
        /*0010*/ 	.short	0x0000
        /*0012*/ 	.short	0x0000
        /*0014*/ 	.byte	0x00, 0xf0, 0x01, 0x20


	//----- nvinfo : EIATTR_AT_ENTRY_FRAGMENTS
	.align		4
.L_33:
        /*0018*/ 	.byte	0x04, 0x4f
        /*001a*/ 	.short	(.L_35 - .L_34)


	//   ....[0]....
.L_34:
        /*001c*/ 	.word	0x00000006


	//----- nvinfo : EIATTR_RESERVED_SMEM_USED
	.align		4
.L_35:
        /*0020*/ 	.byte	0x01, 0x41
	.zero		2


	//----- nvinfo : EIATTR_SPARSE_MMA_MASK
	.align		4
        /*0024*/ 	.byte	0x03, 0x50
        /*0026*/ 	.short	0x0000


	//----- nvinfo : EIATTR_TCGEN05_1CTA_USED
	.align		4
        /*0028*/ 	.byte	0x01, 0x51
	.zero		2


	//----- nvinfo : EIATTR_MAXREG_COUNT
	.align		4
        /*002c*/ 	.byte	0x03, 0x1b
        /*002e*/ 	.short	0x00ff


	//----- nvinfo : EIATTR_NUM_BARRIERS
	.align		4
        /*0030*/ 	.byte	0x02, 0x4c
        /*0032*/ 	.byte	0x07
	.zero		1


	//----- nvinfo : EIATTR_EXTERNS
	.align		4
        /*0034*/ 	.byte	0x04, 0x0f
        /*0036*/ 	.short	(.L_37 - .L_36)


	//   ....[0]....
	.align		4
.L_36:
        /*0038*/ 	.word	index@(__assertfail)


	//----- nvinfo : EIATTR_MERCURY_ISA_VERSION
	.align		4
.L_37:
        /*003c*/ 	.byte	0x03, 0x5f
        /*003e*/ 	.short	0x0101


	//----- nvinfo : EIATTR_INT_WARP_WIDE_INSTR_OFFSETS
	.align		4
        /*0040*/ 	.byte	0x04, 0x31
        /*0042*/ 	.short	(.L_39 - .L_38)


	//   ....[0]....
.L_38:
        /*0044*/ 	.word	0x00004000


	//   ....[1]....
        /*0048*/ 	.word	0x00004020


	//   ....[2]....
        /*004c*/ 	.word	0x00004050


	//   ....[3]....
        /*0050*/ 	.word	0x00004c60


	//   ....[4]....
        /*0054*/ 	.word	0x00004cc0


	//   ....[5]....
        /*0058*/ 	.word	0x00004da0


	//   ....[6]....
        /*005c*/ 	.word	0x00004e20


	//   ....[7]....
        /*0060*/ 	.word	0x00004f10


	//   ....[8]....
        /*0064*/ 	.word	0x00004fa0


	//   ....[9]....
        /*0068*/ 	.word	0x00005090


	//   ....[10]....
        /*006c*/ 	.word	0x00005140


	//----- nvinfo : EIATTR_COOP_GROUP_MASK_REGIDS
	.align		4
.L_39:
        /*0070*/ 	.byte	0x04, 0x29
        /*0072*/ 	.short	(.L_41 - .L_40)


	//   ....[0]....
.L_40:
        /*0074*/ 	.word	0xffffffff


	//   ....[1]....
        /*0078*/ 	.word	0xffffffff


	//   ....[2]....
        /*007c*/ 	.word	0xffffffff


	//   ....[3]....
        /*0080*/ 	.word	0xffffffff


	//   ....[4]....
        /*0084*/ 	.word	0xffffffff


	//   ....[5]....
        /*0088*/ 	.word	0xffffffff


	//   ....[6]....
        /*008c*/ 	.word	0xffffffff


	//   ....[7]....
        /*0090*/ 	.word	0xffffffff


	//   ....[8]....
        /*0094*/ 	.word	0xffffffff


	//   ....[9]....
        /*0098*/ 	.word	0xffffffff


	//   ....[10]....
        /*009c*/ 	.word	0xffffffff


	//   ....[11]....
        /*00a0*/ 	.word	0xffffffff


	//   ....[12]....
        /*00a4*/ 	.word	0xffffffff


	//   ....[13]....
        /*00a8*/ 	.word	0xffffffff


	//----- nvinfo : EIATTR_COOP_GROUP_INSTR_OFFSETS
	.align		4
.L_41:
        /*00ac*/ 	.byte	0x04, 0x28
        /*00ae*/ 	.short	(.L_43 - .L_42)


	//   ....[0]....
.L_42:
        /*00b0*/ 	.word	0x00000080


	//   ....[1]....
        /*00b4*/ 	.word	0x000004f0


	//   ....[2]....
        /*00b8*/ 	.word	0x00000730


	//   ....[3]....
        /*00bc*/ 	.word	0x000008d0


	//   ....[4]....
        /*00c0*/ 	.word	0x000009d0


	//   ....[5]....
        /*00c4*/ 	.word	0x00000b40


	//   ....[6]....
        /*00c8*/ 	.word	0x00000ce0


	//   ....[7]....
        /*00cc*/ 	.word	0x00000ea0


	//   ....[8]....
        /*00d0*/ 	.word	0x000020c0


	//   ....[9]....
        /*00d4*/ 	.word	0x000031f0


	//   ....[10]....
        /*00d8*/ 	.word	0x00003400


	//   ....[11]....
        /*00dc*/ 	.word	0x00003430


	//   ....[12]....
        /*00e0*/ 	.word	0x00003ee0


	//   ....[13]....
        /*00e4*/ 	.word	0x00004110


	//----- nvinfo : EIATTR_VRC_CTA_INIT_COUNT
	.align		4
.L_43:
        /*00e8*/ 	.byte	0x02, 0x4a
        /*00ea*/ 	.byte	0x80
	.zero		1


	//----- nvinfo : EIATTR_SYSCALL_OFFSETS
	.align		4
        /*00ec*/ 	.byte	0x04, 0x46
        /*00ee*/ 	.short	(.L_45 - .L_44)


	//   ....[0]....
.L_44:
        /*00f0*/ 	.word	0x00005de0


	//   ....[1]....
        /*00f4*/ 	.word	0x00005ed0


	//   ....[2]....
        /*00f8*/ 	.word	0x00006740


	//   ....[3]....
        /*00fc*/ 	.word	0x00007100


	//   ....[4]....
        /*0100*/ 	.word	0x00007a70


	//   ....[5]....
        /*0104*/ 	.word	0x000083d0


	//----- nvinfo : EIATTR_MBARRIER_INSTR_OFFSETS
	.align		4
.L_45:
        /*0108*/ 	.byte	0x04, 0x39
        /*010a*/ 	.short	(.L_47 - .L_46)


	//   ....[0]....
.L_46:
        /*010c*/ 	.word	0x00000610
        /*0110*/ 	.word	0x000000ff
        /*0114*/ 	.word	0x00000000
        /*0118*/ 	.short	0x0100
        /*011a*/ 	.byte	0x04
	.zero		1


	//   ....[1]....
        /*011c*/ 	.word	0x00000620
        /*0120*/ 	.word	0x000000ff
        /*0124*/ 	.word	0x00000040
        /*0128*/ 	.short	0x0100
        /*012a*/ 	.byte	0x04
	.zero		1


	//   ....[2]....
        /*012c*/ 	.word	0x00000630
        /*0130*/ 	.word	0x000000ff
        /*0134*/ 	.word	0x00000008
        /*0138*/ 	.short	0x0100
        /*013a*/ 	.byte	0x04
	.zero		1


	//   ....[3]....
        /*013c*/ 	.word	0x00000640
        /*0140*/ 	.word	0x000000ff
        /*0144*/ 	.word	0x00000048
        /*0148*/ 	.short	0x0100
        /*014a*/ 	.byte	0x04
	.zero		1


	//   ....[4]....
        /*014c*/ 	.word	0x00000650
        /*0150*/ 	.word	0x000000ff
        /*0154*/ 	.word	0x00000010
        /*0158*/ 	.short	0x0100
        /*015a*/ 	.byte	0x04
	.zero		1


	//   ....[5]....
        /*015c*/ 	.word	0x00000660
        /*0160*/ 	.word	0x000000ff
        /*0164*/ 	.word	0x00000050
        /*0168*/ 	.short	0x0100
        /*016a*/ 	.byte	0x04
	.zero		1


	//   ....[6]....
        /*016c*/ 	.word	0x00000670
        /*0170*/ 	.word	0x000000ff
        /*0174*/ 	.word	0x00000018
        /*0178*/ 	.short	0x0100
        /*017a*/ 	.byte	0x04
	.zero		1


	//   ....[7]....
        /*017c*/ 	.word	0x00000680
        /*0180*/ 	.word	0x000000ff
        /*0184*/ 	.word	0x00000058
        /*0188*/ 	.short	0x0100
        /*018a*/ 	.byte	0x04
	.zero		1


	//   ....[8]....
        /*018c*/ 	.word	0x00000690
        /*0190*/ 	.word	0x000000ff
        /*0194*/ 	.word	0x00000020
        /*0198*/ 	.short	0x0100
        /*019a*/ 	.byte	0x04
	.zero		1


	//   ....[9]....
        /*019c*/ 	.word	0x000006a0
        /*01a0*/ 	.word	0x000000ff
        /*01a4*/ 	.word	0x00000060
        /*01a8*/ 	.short	0x0100
        /*01aa*/ 	.byte	0x04
	.zero		1


	//   ....[10]....
        /*01ac*/ 	.word	0x000006b0
        /*01b0*/ 	.word	0x000000ff
        /*01b4*/ 	.word	0x00000028
        /*01b8*/ 	.short	0x0100
        /*01ba*/ 	.byte	0x04
	.zero		1


	//   ....[11]....
        /*01bc*/ 	.word	0x000006c0
        /*01c0*/ 	.word	0x000000ff
        /*01c4*/ 	.word	0x00000068
        /*01c8*/ 	.short	0x0100
        /*01ca*/ 	.byte	0x04
	.zero		1


	//   ....[12]....
        /*01cc*/ 	.word	0x000006d0
        /*01d0*/ 	.word	0x000000ff
        /*01d4*/ 	.word	0x00000030
        /*01d8*/ 	.short	0x0100
        /*01da*/ 	.byte	0x04
	.zero		1


	//   ....[13]....
        /*01dc*/ 	.word	0x000006e0
        /*01e0*/ 	.word	0x000000ff
        /*01e4*/ 	.word	0x00000070
        /*01e8*/ 	.short	0x0100
        /*01ea*/ 	.byte	0x04
	.zero		1


	//   ....[14]....
        /*01ec*/ 	.word	0x000006f0
        /*01f0*/ 	.word	0x000000ff
        /*01f4*/ 	.word	0x00000038
        /*01f8*/ 	.short	0x0100
        /*01fa*/ 	.byte	0x04
	.zero		1


	//   ....[15]....
        /*01fc*/ 	.word	0x00000700
        /*0200*/ 	.word	0x000000ff
        /*0204*/ 	.word	0x00000078
        /*0208*/ 	.short	0x0100
        /*020a*/ 	.byte	0x04
	.zero		1


	//   ....[16]....
        /*020c*/ 	.word	0x00000840
        /*0210*/ 	.word	0x000000ff
        /*0214*/ 	.word	0x00000080
        /*0218*/ 	.short	0x0100
        /*021a*/ 	.byte	0x04
	.zero		1


	//   ....[17]....
        /*021c*/ 	.word	0x00000850
        /*0220*/ 	.word	0x000000ff
        /*0224*/ 	.word	0x000000a0
        /*0228*/ 	.short	0x0100
        /*022a*/ 	.byte	0x04
	.zero		1


	//   ....[18]....
        /*022c*/ 	.word	0x00000860
        /*0230*/ 	.word	0x000000ff
        /*0234*/ 	.word	0x00000088
        /*0238*/ 	.short	0x0100
        /*023a*/ 	.byte	0x04
	.zero		1


	//   ....[19]....
        /*023c*/ 	.word	0x00000870
        /*0240*/ 	.word	0x000000ff
        /*0244*/ 	.word	0x000000a8
        /*0248*/ 	.short	0x0100
        /*024a*/ 	.byte	0x04
	.zero		1


	//   ....[20]....
        /*024c*/ 	.word	0x00000880
        /*0250*/ 	.word	0x000000ff
        /*0254*/ 	.word	0x00000090
        /*0258*/ 	.short	0x0100
        /*025a*/ 	.byte	0x04
	.zero		1


	//   ....[21]....
        /*025c*/ 	.word	0x00000890
        /*0260*/ 	.word	0x000000ff
        /*0264*/ 	.word	0x000000b0
        /*0268*/ 	.short	0x0100
        /*026a*/ 	.byte	0x04
	.zero		1


	//   ....[22]....
        /*026c*/ 	.word	0x000008a0
        /*0270*/ 	.word	0x000000ff
        /*0274*/ 	.word	0x00000098
        /*0278*/ 	.short	0x0100
        /*027a*/ 	.byte	0x04
	.zero		1


	//   ....[23]....
        /*027c*/ 	.word	0x000008b0
        /*0280*/ 	.word	0x000000ff
        /*0284*/ 	.word	0x000000b8
        /*0288*/ 	.short	0x0100
        /*028a*/ 	.byte	0x04
	.zero		1


	//   ....[24]....
        /*028c*/ 	.word	0x000009a0
        /*0290*/ 	.word	0x000000ff
        /*0294*/ 	.word	0x000000c0
        /*0298*/ 	.short	0x0100
        /*029a*/ 	.byte	0x06
	.zero		1


	//   ....[25]....
        /*029c*/ 	.word	0x000009b0
        /*02a0*/ 	.word	0x000000ff
        /*02a4*/ 	.word	0x000000c8
        /*02a8*/ 	.short	0x0100
        /*02aa*/ 	.byte	0x06
	.zero		1


	//   ....[26]....
        /*02ac*/ 	.word	0x00000af0
        /*02b0*/ 	.word	0x000000ff
        /*02b4*/ 	.word	0x000000d0
        /*02b8*/ 	.short	0x0100
        /*02ba*/ 	.byte	0x06
	.zero		1


	//   ....[27]....
        /*02bc*/ 	.word	0x00000b00
        /*02c0*/ 	.word	0x000000ff
        /*02c4*/ 	.word	0x000000e0
        /*02c8*/ 	.short	0x0100
        /*02ca*/ 	.byte	0x06
	.zero		1


	//   ....[28]....
        /*02cc*/ 	.word	0x00000b10
        /*02d0*/ 	.word	0x000000ff
        /*02d4*/ 	.word	0x000000d8
        /*02d8*/ 	.short	0x0100
        /*02da*/ 	.byte	0x06
	.zero		1


	//   ....[29]....
        /*02dc*/ 	.word	0x00000b20
        /*02e0*/ 	.word	0x000000ff
        /*02e4*/ 	.word	0x000000e8
        /*02e8*/ 	.short	0x0100
        /*02ea*/ 	.byte	0x06
	.zero		1


	//   ....[30]....
        /*02ec*/ 	.word	0x00000c50
        /*02f0*/ 	.word	0x000000ff
        /*02f4*/ 	.word	0x000000f0
        /*02f8*/ 	.short	0x0100
        /*02fa*/ 	.byte	0x04
	.zero		1


	//   ....[31]....
        /*02fc*/ 	.word	0x00000c60
        /*0300*/ 	.word	0x000000ff
        /*0304*/ 	.word	0x00000110
        /*0308*/ 	.short	0x0100
        /*030a*/ 	.byte	0x04
	.zero		1


	//   ....[32]....
        /*030c*/ 	.word	0x00000c70
        /*0310*/ 	.word	0x000000ff
        /*0314*/ 	.word	0x000000f8
        /*0318*/ 	.short	0x0100
        /*031a*/ 	.byte	0x04
	.zero		1


	//   ....[33]....
        /*031c*/ 	.word	0x00000c80
        /*0320*/ 	.word	0x000000ff
        /*0324*/ 	.word	0x00000118
        /*0328*/ 	.short	0x0100
        /*032a*/ 	.byte	0x04
	.zero		1


	//   ....[34]....
        /*032c*/ 	.word	0x00000c90
        /*0330*/ 	.word	0x000000ff
        /*0334*/ 	.word	0x00000100
        /*0338*/ 	.short	0x0100
        /*033a*/ 	.byte	0x04
	.zero		1


	//   ....[35]....
        /*033c*/ 	.word	0x00000ca0
        /*0340*/ 	.word	0x000000ff
        /*0344*/ 	.word	0x00000120
        /*0348*/ 	.short	0x0100
        /*034a*/ 	.byte	0x04
	.zero		1


	//   ....[36]....
        /*034c*/ 	.word	0x00000cb0
        /*0350*/ 	.word	0x000000ff
        /*0354*/ 	.word	0x00000108
        /*0358*/ 	.short	0x0100
        /*035a*/ 	.byte	0x04
	.zero		1


	//   ....[37]....
        /*035c*/ 	.word	0x00000cc0
        /*0360*/ 	.word	0x000000ff
        /*0364*/ 	.word	0x00000128
        /*0368*/ 	.short	0x0100
        /*036a*/ 	.byte	0x04
	.zero		1


	//   ....[38]....
        /*036c*/ 	.word	0x00000db0
        /*0370*/ 	.word	0x000000ff
        /*0374*/ 	.word	0x00000130
        /*0378*/ 	.short	0x0100
        /*037a*/ 	.byte	0x04
	.zero		1


	//   ....[39]....
        /*037c*/ 	.word	0x00000dc0
        /*0380*/ 	.word	0x000000ff
        /*0384*/ 	.word	0x00000140
        /*0388*/ 	.short	0x0100
        /*038a*/ 	.byte	0x04
	.zero		1


	//   ....[40]....
        /*038c*/ 	.word	0x00000dd0
        /*0390*/ 	.word	0x000000ff
        /*0394*/ 	.word	0x00000138
        /*0398*/ 	.short	0x0100
        /*039a*/ 	.byte	0x04
	.zero		1


	//   ....[41]....
        /*039c*/ 	.word	0x00000de0
        /*03a0*/ 	.word	0x000000ff
        /*03a4*/ 	.word	0x00000148
        /*03a8*/ 	.short	0x0100
        /*03aa*/ 	.byte	0x04
	.zero		1


	//   ....[42]....
        /*03ac*/ 	.word	0x00001960
        /*03b0*/ 	.word	0x00000000
        /*03b4*/ 	.word	0x00000140
        /*03b8*/ 	.short	0x010a
        /*03ba*/ 	.byte	0xff
	.zero		1


	//   ....[43]....
        /*03bc*/ 	.word	0x00001980
        /*03c0*/ 	.word	0x00000000
        /*03c4*/ 	.word	0x00000130
        /*03c8*/ 	.short	0x0101
        /*03ca*/ 	.byte	0xff
	.zero		1


	//   ....[44]....
        /*03cc*/ 	.word	0x00001a40
        /*03d0*/ 	.word	0x000000ff
        /*03d4*/ 	.word	0x00000040
        /*03d8*/ 	.short	0x010a
        /*03da*/ 	.byte	0x04
	.zero		1


	//   ....[45]....
        /*03dc*/ 	.word	0x00001ac0
        /*03e0*/ 	.word	0x000000ff
        /*03e4*/ 	.word	0x00000040
        /*03e8*/ 	.short	0x010a
        /*03ea*/ 	.byte	0x21
	.zero		1


	//   ....[46]....
        /*03ec*/ 	.word	0x00001c50
        /*03f0*/ 	.word	0x000000ff
        /*03f4*/ 	.word	0x00000040
        /*03f8*/ 	.short	0x010a
        /*03fa*/ 	.byte	0x08
	.zero		1


	//   ....[47]....
        /*03fc*/ 	.word	0x00001d80
        /*0400*/ 	.word	0x000000ff
        /*0404*/ 	.word	0x000000c8
        /*0408*/ 	.short	0x0101
        /*040a*/ 	.byte	0x07
	.zero		1


	//   ....[48]....
        /*040c*/ 	.word	0x00001da0
        /*0410*/ 	.word	0x000000ff
        /*0414*/ 	.word	0x00000040
        /*0418*/ 	.short	0x010a
        /*041a*/ 	.byte	0x04
	.zero		1


	//   ....[49]....
        /*041c*/ 	.word	0x00001e20
        /*0420*/ 	.word	0x000000ff
        /*0424*/ 	.word	0x00000040
        /*0428*/ 	.short	0x010a
        /*042a*/ 	.byte	0x09
	.zero		1


	//   ....[50]....
        /*042c*/ 	.word	0x00001fc0
        /*0430*/ 	.word	0x000000ff
        /*0434*/ 	.word	0x00000040
        /*0438*/ 	.short	0x010a
        /*043a*/ 	.byte	0x06
	.zero		1


	//   ....[51]....
        /*043c*/ 	.word	0x000020f0
        /*0440*/ 	.word	0x00000003
        /*0444*/ 	.word	0x000000d0
        /*0448*/ 	.short	0x010a
        /*044a*/ 	.byte	0xff
	.zero		1


	//   ....[52]....
        /*044c*/ 	.word	0x00002240
        /*0450*/ 	.word	0x00000000
        /*0454*/ 	.word	0x00000000
        /*0458*/ 	.short	0x0101
        /*045a*/ 	.byte	0xff
	.zero		1


	//   ....[53]....
        /*045c*/ 	.word	0x00002800
        /*0460*/ 	.word	0x000000ff
        /*0464*/ 	.word	0x00000000
        /*0468*/ 	.short	0x010a
        /*046a*/ 	.byte	0x04
	.zero		1


	//   ....[54]....
        /*046c*/ 	.word	0x00002890
        /*0470*/ 	.word	0x000000ff
        /*0474*/ 	.word	0x00000000
        /*0478*/ 	.short	0x010a
        /*047a*/ 	.byte	0x05
	.zero		1


	//   ....[55]....
        /*047c*/ 	.word	0x00002920
        /*0480*/ 	.word	0x000000ff
        /*0484*/ 	.word	0x00000000
        /*0488*/ 	.short	0x010a
        /*048a*/ 	.byte	0x05
	.zero		1


	//   ....[56]....
        /*048c*/ 	.word	0x000029b0
        /*0490*/ 	.word	0x000000ff
        /*0494*/ 	.word	0x00000000
        /*0498*/ 	.short	0x010a
        /*049a*/ 	.byte	0x05
	.zero		1


	//   ....[57]....
        /*049c*/ 	.word	0x00002a40
        /*04a0*/ 	.word	0x000000ff
        /*04a4*/ 	.word	0x00000000
        /*04a8*/ 	.short	0x010a
        /*04aa*/ 	.byte	0x05
	.zero		1


	//   ....[58]....
        /*04ac*/ 	.word	0x00002ad0
        /*04b0*/ 	.word	0x000000ff
        /*04b4*/ 	.word	0x00000000
        /*04b8*/ 	.short	0x010a
        /*04ba*/ 	.byte	0x05
	.zero		1


	//   ....[59]....
        /*04bc*/ 	.word	0x00002b60
        /*04c0*/ 	.word	0x000000ff
        /*04c4*/ 	.word	0x00000000
        /*04c8*/ 	.short	0x010a
        /*04ca*/ 	.byte	0x05
	.zero		1


	//   ....[60]....
        /*04cc*/ 	.word	0x00002c00
        /*04d0*/ 	.word	0x00000000
        /*04d4*/ 	.word	0x00000000
        /*04d8*/ 	.short	0x010a
        /*04da*/ 	.byte	0xff
	.zero		1


	//   ....[61]....
        /*04dc*/ 	.word	0x00002d40
        /*04e0*/ 	.word	0x00000002
        /*04e4*/ 	.word	0x00000130
        /*04e8*/ 	.short	0x010a
        /*04ea*/ 	.byte	0xff
	.zero		1


	//   ....[62]....
        /*04ec*/ 	.word	0x00002da0
        /*04f0*/ 	.word	0x00000004
        /*04f4*/ 	.word	0x00000000
        /*04f8*/ 	.short	0x0101
        /*04fa*/ 	.byte	0xff
	.zero		1


	//   ....[63]....
        /*04fc*/ 	.word	0x00002dc0
        /*0500*/ 	.word	0x000000ff
        /*0504*/ 	.word	0x000000e0
        /*0508*/ 	.short	0x010a
        /*050a*/ 	.byte	0x04
	.zero		1


	//   ....[64]....
        /*050c*/ 	.word	0x00002ee0
        /*0510*/ 	.word	0x00000002
        /*0514*/ 	.word	0x000000d0
        /*0518*/ 	.short	0x010a
        /*051a*/ 	.byte	0xff
	.zero		1


	//   ....[65]....
        /*051c*/ 	.word	0x00002ff0
        /*0520*/ 	.word	0x00000002
        /*0524*/ 	.word	0x00000000
        /*0528*/ 	.short	0x0101
        /*052a*/ 	.byte	0xff
	.zero		1


	//   ....[66]....
        /*052c*/ 	.word	0x00003080
        /*0530*/ 	.word	0x000000ff
        /*0534*/ 	.word	0x000000e0
        /*0538*/ 	.short	0x0106
        /*053a*/ 	.byte	0x04
	.zero		1


	//   ....[67]....
        /*053c*/ 	.word	0x000030a0
        /*0540*/ 	.word	0x000000ff
        /*0544*/ 	.word	0x000000e0
        /*0548*/ 	.short	0x010a
        /*054a*/ 	.byte	0x04
	.zero		1


	//   ....[68]....
        /*054c*/ 	.word	0x00003130
        /*0550*/ 	.word	0x000000ff
        /*0554*/ 	.word	0x000000e0
        /*0558*/ 	.short	0x0106
        /*055a*/ 	.byte	0x07
	.zero		1


	//   ....[69]....
        /*055c*/ 	.word	0x00003170
        /*0560*/ 	.word	0x00000000
        /*0564*/ 	.word	0x000000e0
        /*0568*/ 	.short	0x010a
        /*056a*/ 	.byte	0xff
	.zero		1


	//   ....[70]....
        /*056c*/ 	.word	0x000036d0
        /*0570*/ 	.word	0x00000000
        /*0574*/ 	.word	0x000000d0
        /*0578*/ 	.short	0x010a
        /*057a*/ 	.byte	0xff
	.zero		1


	//   ....[71]....
        /*057c*/ 	.word	0x000037d0
        /*0580*/ 	.word	0x00000003
        /*0584*/ 	.word	0x00000000
        /*0588*/ 	.short	0x0101
        /*058a*/ 	.byte	0xff
	.zero		1


	//   ....[72]....
        /*058c*/ 	.word	0x000037e0
        /*0590*/ 	.word	0x000000ff
        /*0594*/ 	.word	0x00000000
        /*0598*/ 	.short	0x010a
        /*059a*/ 	.byte	0x04
	.zero		1


	//   ....[73]....
        /*059c*/ 	.word	0x00003860
        /*05a0*/ 	.word	0x000000ff
        /*05a4*/ 	.word	0x00000110
        /*05a8*/ 	.short	0x010a
        /*05aa*/ 	.byte	0x1f
	.zero		1


	//   ....[74]....
        /*05ac*/ 	.word	0x00003940
        /*05b0*/ 	.word	0x000000ff
        /*05b4*/ 	.word	0x00000000
        /*05b8*/ 	.short	0x010a
        /*05ba*/ 	.byte	0x05
	.zero		1


	//   ....[75]....
        /*05bc*/ 	.word	0x00003a80
        /*05c0*/ 	.word	0x000000ff
        /*05c4*/ 	.word	0x00000000
        /*05c8*/ 	.short	0x010a
        /*05ca*/ 	.byte	0x04
	.zero		1


	//   ....[76]....
        /*05cc*/ 	.word	0x00003d10
        /*05d0*/ 	.word	0x000000ff
        /*05d4*/ 	.word	0x00000000
        /*05d8*/ 	.short	0x010a
        /*05da*/ 	.byte	0x04
	.zero		1


	//   ....[77]....
        /*05dc*/ 	.word	0x00003da0
        /*05e0*/ 	.word	0x000000ff
        /*05e4*/ 	.word	0x00000000
        /*05e8*/ 	.short	0x010a
        /*05ea*/ 	.byte	0x05
	.zero		1


	//   ....[78]....
        /*05ec*/ 	.word	0x00003e30
        /*05f0*/ 	.word	0x000000ff
        /*05f4*/ 	.word	0x00000000
        /*05f8*/ 	.short	0x010a
        /*05fa*/ 	.byte	0x05
	.zero		1


	//   ....[79]....
        /*05fc*/ 	.word	0x00003ec0
        /*0600*/ 	.word	0x000000ff
        /*0604*/ 	.word	0x00000000
        /*0608*/ 	.short	0x010a
        /*060a*/ 	.byte	0x04
	.zero		1


	//   ....[80]....
        /*060c*/ 	.word	0x00004420
        /*0610*/ 	.word	0x00000008
        /*0614*/ 	.word	0x000000d0
        /*0618*/ 	.short	0x010a
        /*061a*/ 	.byte	0xff
	.zero		1


	//   ....[81]....
        /*061c*/ 	.word	0x00004590
        /*0620*/ 	.word	0x00000000
        /*0624*/ 	.word	0x00000000
        /*0628*/ 	.short	0x0101
        /*062a*/ 	.byte	0xff
	.zero		1


	//   ....[82]....
        /*062c*/ 	.word	0x00004a70
        /*0630*/ 	.word	0x000000ff
        /*0634*/ 	.word	0x000000c8
        /*0638*/ 	.short	0x010a
        /*063a*/ 	.byte	0x15
	.zero		1


	//   ....[83]....
        /*063c*/ 	.word	0x00004c00
        /*0640*/ 	.word	0x000000ff
        /*0644*/ 	.word	0x000000a0
        /*0648*/ 	.short	0x010a
        /*064a*/ 	.byte	0x15
	.zero		1


	//   ....[84]....
        /*064c*/ 	.word	0x00004d50
        /*0650*/ 	.word	0x000000ff
        /*0654*/ 	.word	0x00000080
        /*0658*/ 	.short	0x010b
        /*065a*/ 	.byte	0x15
	.zero		1


	//   ....[85]....
        /*065c*/ 	.word	0x00004d60
        /*0660*/ 	.word	0x000000ff
        /*0664*/ 	.word	0x00000000
        /*0668*/ 	.short	0x0101
        /*066a*/ 	.byte	0x32
	.zero		1


	//   ....[86]....
        /*066c*/ 	.word	0x00004d70
        /*0670*/ 	.word	0x000000ff
        /*0674*/ 	.word	0x000000a8
        /*0678*/ 	.short	0x010a
        /*067a*/ 	.byte	0x15
	.zero		1


	//   ....[87]....
        /*067c*/ 	.word	0x00004ec0
        /*0680*/ 	.word	0x000000ff
        /*0684*/ 	.word	0x00000088
        /*0688*/ 	.short	0x010b
        /*068a*/ 	.byte	0x15
	.zero		1


	//   ....[88]....
        /*068c*/ 	.word	0x00004ed0
        /*0690*/ 	.word	0x000000ff
        /*0694*/ 	.word	0x00000000
        /*0698*/ 	.short	0x0101
        /*069a*/ 	.byte	0x31
	.zero		1


	//   ....[89]....
        /*069c*/ 	.word	0x00004ee0
        /*06a0*/ 	.word	0x000000ff
        /*06a4*/ 	.word	0x000000b0
        /*06a8*/ 	.short	0x010a
        /*06aa*/ 	.byte	0x15
	.zero		1


	//   ....[90]....
        /*06ac*/ 	.word	0x00005040
        /*06b0*/ 	.word	0x000000ff
        /*06b4*/ 	.word	0x00000090
        /*06b8*/ 	.short	0x010b
        /*06ba*/ 	.byte	0x15
	.zero		1


	//   ....[91]....
        /*06bc*/ 	.word	0x00005050
        /*06c0*/ 	.word	0x000000ff
        /*06c4*/ 	.word	0x00000000
        /*06c8*/ 	.short	0x0101
        /*06ca*/ 	.byte	0x30
	.zero		1


	//   ....[92]....
        /*06cc*/ 	.word	0x00005060
        /*06d0*/ 	.word	0x000000ff
        /*06d4*/ 	.word	0x000000b8
        /*06d8*/ 	.short	0x010a
        /*06da*/ 	.byte	0x15
	.zero		1


	//   ....[93]....
        /*06dc*/ 	.word	0x00005260
        /*06e0*/ 	.word	0x000000ff
        /*06e4*/ 	.word	0x00000098
        /*06e8*/ 	.short	0x010b
        /*06ea*/ 	.byte	0x15
	.zero		1


	//   ....[94]....
        /*06ec*/ 	.word	0x00005270
        /*06f0*/ 	.word	0x000000ff
        /*06f4*/ 	.word	0x00000000
        /*06f8*/ 	.short	0x0101
        /*06fa*/ 	.byte	0x2b
	.zero		1


	//   ....[95]....
        /*06fc*/ 	.word	0x000052a0
        /*0700*/ 	.word	0x000000ff
        /*0704*/ 	.word	0x000000a0
        /*0708*/ 	.short	0x010a
        /*070a*/ 	.byte	0x15
	.zero		1


	//   ....[96]....
        /*070c*/ 	.word	0x000052c0
        /*0710*/ 	.word	0x000000ff
        /*0714*/ 	.word	0x000000a8
        /*0718*/ 	.short	0x010a
        /*071a*/ 	.byte	0x15
	.zero		1


	//   ....[97]....
        /*071c*/ 	.word	0x000052e0
        /*0720*/ 	.word	0x000000ff
        /*0724*/ 	.word	0x000000b0
        /*0728*/ 	.short	0x010a
        /*072a*/ 	.byte	0x15
	.zero		1


	//   ....[98]....
        /*072c*/ 	.word	0x00005320
        /*0730*/ 	.word	0x00000000
        /*0734*/ 	.word	0x000000b8
        /*0738*/ 	.short	0x010a
        /*073a*/ 	.byte	0xff
	.zero		1


	//   ....[99]....
        /*073c*/ 	.word	0x00005670
        /*0740*/ 	.word	0x00000003
        /*0744*/ 	.word	0x000000d0
        /*0748*/ 	.short	0x010a
        /*074a*/ 	.byte	0xff
	.zero		1


	//   ....[100]....
        /*074c*/ 	.word	0x000057f0
        /*0750*/ 	.word	0x00000000
        /*0754*/ 	.word	0x00000000
        /*0758*/ 	.short	0x0101
        /*075a*/ 	.byte	0xff
	.zero		1


	//   ....[101]....
        /*075c*/ 	.word	0x00006390
        /*0760*/ 	.word	0x000000ff
        /*0764*/ 	.word	0x00000080
        /*0768*/ 	.short	0x010a
        /*076a*/ 	.byte	0x2c
	.zero		1


	//   ....[102]....
        /*076c*/ 	.word	0x00006400
        /*0770*/ 	.word	0x00000050
        /*0774*/ 	.word	0x000000f0
        /*0778*/ 	.short	0x010a
        /*077a*/ 	.byte	0xff
	.zero		1


	//   ....[103]....
        /*077c*/ 	.word	0x00006520
        /*0780*/ 	.word	0x000000ff
        /*0784*/ 	.word	0x00000080
        /*0788*/ 	.short	0x010a
        /*078a*/ 	.byte	0x2c
	.zero		1


	//   ....[104]....
        /*078c*/ 	.word	0x00006620
        /*0790*/ 	.word	0x00000050
        /*0794*/ 	.word	0x000000f0
        /*0798*/ 	.short	0x010a
        /*079a*/ 	.byte	0xff
	.zero		1


	//   ....[105]....
        /*079c*/ 	.word	0x00006e20
        /*07a0*/ 	.word	0x00000000
        /*07a4*/ 	.word	0x00000000
        /*07a8*/ 	.short	0x0101
        /*07aa*/ 	.byte	0xff
	.zero		1


	//   ....[106]....
        /*07ac*/ 	.word	0x00006e30
        /*07b0*/ 	.word	0x00000003
        /*07b4*/ 	.word	0x00000080
        /*07b8*/ 	.short	0x010a
        /*07ba*/ 	.byte	0xff
	.zero		1


	//   ....[107]....
        /*07bc*/ 	.word	0x00006f00
        /*07c0*/ 	.word	0x00000003
        /*07c4*/ 	.word	0x00000080
        /*07c8*/ 	.short	0x010a
        /*07ca*/ 	.byte	0xff
	.zero		1


	//   ....[108]....
        /*07cc*/ 	.word	0x00007790
        /*07d0*/ 	.word	0x00000028
        /*07d4*/ 	.word	0x00000000
        /*07d8*/ 	.short	0x0101
        /*07da*/ 	.byte	0xff
	.zero		1


	//   ....[109]....
        /*07dc*/ 	.word	0x000077b0
        /*07e0*/ 	.word	0x00000059
        /*07e4*/ 	.word	0x00000080
        /*07e8*/ 	.short	0x010a
        /*07ea*/ 	.byte	0xff
	.zero		1


	//   ....[110]....
        /*07ec*/ 	.word	0x00007870
        /*07f0*/ 	.word	0x00000059
        /*07f4*/ 	.word	0x00000080
        /*07f8*/ 	.short	0x010a
        /*07fa*/ 	.byte	0xff
	.zero		1


	//   ....[111]....
        /*07fc*/ 	.word	0x000080f0
        /*0800*/ 	.word	0x0000005a
        /*0804*/ 	.word	0x00000000
        /*0808*/ 	.short	0x0101
        /*080a*/ 	.byte	0xff
	.zero		1


	//   ....[112]....
        /*080c*/ 	.word	0x00008110
        /*0810*/ 	.word	0x0000005c
        /*0814*/ 	.word	0x00000080
        /*0818*/ 	.short	0x010a
        /*081a*/ 	.byte	0xff
	.zero		1


	//   ....[113]....
        /*081c*/ 	.word	0x000081d0
        /*0820*/ 	.word	0x0000005c
        /*0824*/ 	.word	0x00000080
        /*0828*/ 	.short	0x010a
        /*082a*/ 	.byte	0xff
	.zero		1


	//   ....[114]....
        /*082c*/ 	.word	0x000087b0
        /*0830*/ 	.word	0x000000ff
        /*0834*/ 	.word	0x00000000
        /*0838*/ 	.short	0x0101
        /*083a*/ 	.byte	0x04
	.zero		1


	//   ....[115]....
        /*083c*/ 	.word	0x00008ac0
        /*0840*/ 	.word	0x00000002
        /*0844*/ 	.word	0x00000000
        /*0848*/ 	.short	0x0101
        /*084a*/ 	.byte	0xff
	.zero		1


	//   ....[116]....
        /*084c*/ 	.word	0x00008d70
        /*0850*/ 	.word	0x000000ff
        /*0854*/ 	.word	0x00000000
        /*0858*/ 	.short	0x0101
        /*085a*/ 	.byte	0x04
	.zero		1


	//   ....[117]....
        /*085c*/ 	.word	0x00008d90
        /*0860*/ 	.word	0x00000000
        /*0864*/ 	.word	0x00000140
        /*0868*/ 	.short	0x010a
        /*086a*/ 	.byte	0xff
	.zero		1


	//   ....[118]....
        /*086c*/ 	.word	0x00008df0
        /*0870*/ 	.word	0x00000000
        /*0874*/ 	.word	0x00000040
        /*0878*/ 	.short	0x010a
        /*087a*/ 	.byte	0xff
	.zero		1


	//   ....[119]....
        /*087c*/ 	.word	0x00008e50
        /*0880*/ 	.word	0x00000000
        /*0884*/ 	.word	0x00000040
        /*0888*/ 	.short	0x010a
        /*088a*/ 	.byte	0xff
	.zero		1


	//   ....[120]....
        /*088c*/ 	.word	0x00008ea0
        /*0890*/ 	.word	0x00000003
        /*0894*/ 	.word	0x000000d0
        /*0898*/ 	.short	0x010a
        /*089a*/ 	.byte	0xff
	.zero		1


	//   ....[121]....
        /*089c*/ 	.word	0x00008f00
        /*08a0*/ 	.word	0x00000000
        /*08a4*/ 	.word	0x00000000
        /*08a8*/ 	.short	0x010a
        /*08aa*/ 	.byte	0xff
	.zero		1


	//   ....[122]....
        /*08ac*/ 	.word	0x00008f60
        /*08b0*/ 	.word	0x00000000
        /*08b4*/ 	.word	0x00000000
        /*08b8*/ 	.short	0x010a
        /*08ba*/ 	.byte	0xff
	.zero		1


	//   ....[123]....
        /*08bc*/ 	.word	0x00008fc0
        /*08c0*/ 	.word	0x00000000
        /*08c4*/ 	.word	0x00000000
        /*08c8*/ 	.short	0x010a
        /*08ca*/ 	.byte	0xff
	.zero		1


	//   ....[124]....
        /*08cc*/ 	.word	0x00009020
        /*08d0*/ 	.word	0x00000000
        /*08d4*/ 	.word	0x00000000
        /*08d8*/ 	.short	0x010a
        /*08da*/ 	.byte	0xff
	.zero		1


	//   ....[125]....
        /*08dc*/ 	.word	0x00009080
        /*08e0*/ 	.word	0x00000000
        /*08e4*/ 	.word	0x00000000
        /*08e8*/ 	.short	0x010a
        /*08ea*/ 	.byte	0xff
	.zero		1


	//   ....[126]....
        /*08ec*/ 	.word	0x000090e0
        /*08f0*/ 	.word	0x00000000
        /*08f4*/ 	.word	0x00000000
        /*08f8*/ 	.short	0x010a
        /*08fa*/ 	.byte	0xff
	.zero		1


	//   ....[127]....
        /*08fc*/ 	.word	0x00009140
        /*0900*/ 	.word	0x00000000
        /*0904*/ 	.word	0x00000000
        /*0908*/ 	.short	0x010a
        /*090a*/ 	.byte	0xff
	.zero		1


	//   ....[128]....
        /*090c*/ 	.word	0x00009190
        /*0910*/ 	.word	0x00000002
        /*0914*/ 	.word	0x00000130
        /*0918*/ 	.short	0x010a
        /*091a*/ 	.byte	0xff
	.zero		1


	//   ....[129]....
        /*091c*/ 	.word	0x000091f0
        /*0920*/ 	.word	0x00000002
        /*0924*/ 	.word	0x000000e0
        /*0928*/ 	.short	0x010a
        /*092a*/ 	.byte	0xff
	.zero		1


	//   ....[130]....
        /*092c*/ 	.word	0x00009240
        /*0930*/ 	.word	0x00000002
        /*0934*/ 	.word	0x000000d0
        /*0938*/ 	.short	0x010a
        /*093a*/ 	.byte	0xff
	.zero		1


	//   ....[131]....
        /*093c*/ 	.word	0x000092a0
        /*0940*/ 	.word	0x00000000
        /*0944*/ 	.word	0x000000e0
        /*0948*/ 	.short	0x010a
        /*094a*/ 	.byte	0xff
	.zero		1


	//   ....[132]....
        /*094c*/ 	.word	0x000092f0
        /*0950*/ 	.word	0x00000000
        /*0954*/ 	.word	0x000000d0
        /*0958*/ 	.short	0x010a
        /*095a*/ 	.byte	0xff
	.zero		1


	//   ....[133]....
        /*095c*/ 	.word	0x00009350
        /*0960*/ 	.word	0x00000003
        /*0964*/ 	.word	0x00000110
        /*0968*/ 	.short	0x010a
        /*096a*/ 	.byte	0xff
	.zero		1


	//   ....[134]....
        /*096c*/ 	.word	0x000093b0
        /*0970*/ 	.word	0x00000000
        /*0974*/ 	.word	0x00000000
        /*0978*/ 	.short	0x010a
        /*097a*/ 	.byte	0xff
	.zero		1


	//   ....[135]....
        /*097c*/ 	.word	0x00009410
        /*0980*/ 	.word	0x00000000
        /*0984*/ 	.word	0x00000000
        /*0988*/ 	.short	0x010a
        /*098a*/ 	.byte	0xff
	.zero		1


	//   ....[136]....
        /*098c*/ 	.word	0x00009470
        /*0990*/ 	.word	0x00000000
        /*0994*/ 	.word	0x00000000
        /*0998*/ 	.short	0x010a
        /*099a*/ 	.byte	0xff
	.zero		1


	//   ....[137]....
        /*099c*/ 	.word	0x000094d0
        /*09a0*/ 	.word	0x00000000
        /*09a4*/ 	.word	0x00000000
        /*09a8*/ 	.short	0x010a
        /*09aa*/ 	.byte	0xff
	.zero		1


	//   ....[138]....
        /*09ac*/ 	.word	0x00009530
        /*09b0*/ 	.word	0x00000000
        /*09b4*/ 	.word	0x00000000
        /*09b8*/ 	.short	0x010a
        /*09ba*/ 	.byte	0xff
	.zero		1


	//   ....[139]....
        /*09bc*/ 	.word	0x00009580
        /*09c0*/ 	.word	0x00000008
        /*09c4*/ 	.word	0x000000d0
        /*09c8*/ 	.short	0x010a
        /*09ca*/ 	.byte	0xff
	.zero		1


	//   ....[140]....
        /*09cc*/ 	.word	0x000095e0
        /*09d0*/ 	.word	0x00000000
        /*09d4*/ 	.word	0x000000c8
        /*09d8*/ 	.short	0x010a
        /*09da*/ 	.byte	0xff
	.zero		1


	//   ....[141]....
        /*09dc*/ 	.word	0x00009640
        /*09e0*/ 	.word	0x00000005
        /*09e4*/ 	.word	0x000000a0
        /*09e8*/ 	.short	0x010a
        /*09ea*/ 	.byte	0xff
	.zero		1


	//   ....[142]....
        /*09ec*/ 	.word	0x000096a0
        /*09f0*/ 	.word	0x00000005
        /*09f4*/ 	.word	0x000000a8
        /*09f8*/ 	.short	0x010a
        /*09fa*/ 	.byte	0xff
	.zero		1


	//   ....[143]....
        /*09fc*/ 	.word	0x00009700
        /*0a00*/ 	.word	0x00000005
        /*0a04*/ 	.word	0x000000b0
        /*0a08*/ 	.short	0x010a
        /*0a0a*/ 	.byte	0xff
	.zero		1


	//   ....[144]....
        /*0a0c*/ 	.word	0x00009760
        /*0a10*/ 	.word	0x00000005
        /*0a14*/ 	.word	0x000000b8
        /*0a18*/ 	.short	0x010a
        /*0a1a*/ 	.byte	0xff
	.zero		1


	//   ....[145]....
        /*0a1c*/ 	.word	0x000097c0
        /*0a20*/ 	.word	0x00000000
        /*0a24*/ 	.word	0x000000a0
        /*0a28*/ 	.short	0x010a
        /*0a2a*/ 	.byte	0xff
	.zero		1


	//   ....[146]....
        /*0a2c*/ 	.word	0x00009820
        /*0a30*/ 	.word	0x00000000
        /*0a34*/ 	.word	0x000000a8
        /*0a38*/ 	.short	0x010a
        /*0a3a*/ 	.byte	0xff
	.zero		1


	//   ....[147]....
        /*0a3c*/ 	.word	0x00009880
        /*0a40*/ 	.word	0x00000000
        /*0a44*/ 	.word	0x000000b0
        /*0a48*/ 	.short	0x010a
        /*0a4a*/ 	.byte	0xff
	.zero		1


	//   ....[148]....
        /*0a4c*/ 	.word	0x000098d0
        /*0a50*/ 	.word	0x00000003
        /*0a54*/ 	.word	0x000000d0
        /*0a58*/ 	.short	0x010a
        /*0a5a*/ 	.byte	0xff
	.zero		1


	//   ....[149]....
        /*0a5c*/ 	.word	0x00009930
        /*0a60*/ 	.word	0x00000000
        /*0a64*/ 	.word	0x00000080
        /*0a68*/ 	.short	0x010a
        /*0a6a*/ 	.byte	0xff
	.zero		1


	//   ....[150]....
        /*0a6c*/ 	.word	0x00009980
        /*0a70*/ 	.word	0x00000050
        /*0a74*/ 	.word	0x000000f0
        /*0a78*/ 	.short	0x010a
        /*0a7a*/ 	.byte	0xff
	.zero		1


	//   ....[151]....
        /*0a7c*/ 	.word	0x000099d0
        /*0a80*/ 	.word	0x00000003
        /*0a84*/ 	.word	0x00000080
        /*0a88*/ 	.short	0x010a
        /*0a8a*/ 	.byte	0xff
	.zero		1


	//   ....[152]....
        /*0a8c*/ 	.word	0x00009a20
        /*0a90*/ 	.word	0x00000059
        /*0a94*/ 	.word	0x00000080
        /*0a98*/ 	.short	0x010a
        /*0a9a*/ 	.byte	0xff
	.zero		1


	//   ....[153]....
        /*0a9c*/ 	.word	0x00009a70
        /*0aa0*/ 	.word	0x0000005c
        /*0aa4*/ 	.word	0x00000080
        /*0aa8*/ 	.short	0x010a
        /*0aaa*/ 	.byte	0xff
	.zero		1


	//----- nvinfo : EIATTR_NUM_MBARRIERS
	.align		4
.L_47:
        /*0aac*/ 	.byte	0x03, 0x38
        /*0aae*/ 	.short	0x002a


	//----- nvinfo : EIATTR_EXIT_INSTR_OFFSETS
	.align		4
        /*0ab0*/ 	.byte	0x04, 0x1c
        /*0ab2*/ 	.short	(.L_49 - .L_48)


	//   ....[0]....
.L_48:
        /*0ab4*/ 	.word	0x00002c30


	//   ....[1]....
        /*0ab8*/ 	.word	0x00003140


	//   ....[2]....
        /*0abc*/ 	.word	0x000031a0


	//   ....[3]....
        /*0ac0*/ 	.word	0x00004120


	//   ....[4]....
        /*0ac4*/ 	.word	0x00005350


	//   ....[5]....
        /*0ac8*/ 	.word	0x00005390


	//   ....[6]....
        /*0acc*/ 	.word	0x00008c50


	//   ....[7]....
        /*0ad0*/ 	.word	0x00008cd0


	//   ....[8]....
        /*0ad4*/ 	.word	0x00008d00


	//   ....[9]....
        /*0ad8*/ 	.word	0x00008d80


	//----- nvinfo : EIATTR_MAX_THREADS
	.align		4
.L_49:
        /*0adc*/ 	.byte	0x04, 0x05
        /*0ade*/ 	.short	(.L_51 - .L_50)
.L_50:
        /*0ae0*/ 	.word	0x00000100
        /*0ae4*/ 	.word	0x00000001
        /*0ae8*/ 	.word	0x00000001


	//----- nvinfo : EIATTR_CRS_STACK_SIZE
	.align		4
.L_51:
        /*0aec*/ 	.byte	0x04, 0x1e
        /*0aee*/ 	.short	(.L_53 - .L_52)
.L_52:
        /*0af0*/ 	.word	0x00000000


	//----- nvinfo : EIATTR_CBANK_PARAM_SIZE
	.align		4
.L_53:
        /*0af4*/ 	.byte	0x03, 0x19
        /*0af6*/ 	.short	0x0800


	//----- nvinfo : EIATTR_PARAM_CBANK
	.align		4
        /*0af8*/ 	.byte	0x04, 0x0a
        /*0afa*/ 	.short	(.L_55 - .L_54)
	.align		4
.L_54:
        /*0afc*/ 	.word	index@(.nv.constant0._ZN7cutlass13device_kernelINS_4gemm6kernel13GemmUniversalIN4cute5tupleIJiiiiEEENS1_10collective13CollectiveMmaINS1_35MainloopSm100TmaUmmaWarpSpecializedILi8ELi2ELi4ENS5_IJNS4_1CILi2EEENSA_ILi1EEESC_EEEEENS5_IJNSA_ILi64EEENSA_ILi128EEENSA_ILi32EEEEEENS_10tfloat32_tENS5_IJlSC_lEEESJ_SK_NS4_8TiledMMAINS4_8MMA_AtomIJNS4_17SM100_MMA_TF32_SSISJ_SJ_fLi64ELi128ELNS4_4UMMA5MajorE0ELSP_0ELNSO_7ScaleInE0ELSQ_0EEEEEENS4_6LayoutINS5_IJSC_SC_SC_EEENS5_IJNSA_ILi0EEESV_SV_EEEEENS5_IJNS4_10UnderscoreESY_SY_EEEEENS4_13SM90_TMA_LOADENS4_14ComposedLayoutINS4_7SwizzleILi3ELi4ELi3EEENS4_18smem_ptr_flag_bitsILi32EEENST_INS5_IJNSA_ILi8EEESH_EEENS5_IJSH_SC_EEEEEEEvNS4_8identityENS4_23SM90_TMA_LOAD_MULTICASTES1B_vS1C_EENS_8epilogue10collective18CollectiveEpilogueINS1F_23Sm100TmaWarpSpecializedILi4ELi2ELi16ELb1ELb0EEEJSI_NS5_IJNST_ISF_SC_EENST_ISH_SC_EEEEESJ_SK_SJ_SK_NS1F_6fusion15FusionCallbacksIS1J_NS1N_17LinearCombinationISJ_fSJ_fLNS_15FloatRoundStyleE2EEESI_S1M_JEEENS4_5SM1004TMEM4LOAD26SM100_TMEM_LOAD_16dp128b8xES11_S1B_NS4_17SM75_U32x4_LDSM_NENS4_14SM90_TMA_STOREES1B_NS4_17SM90_U32x4_STSM_NENS4_39AutoVectorizingCopyWithAssumedAlignmentILi128EEEEEEvvEEEEvNT_6ParamsE)
        /*0b00*/ 	.short	0x0380
        /*0b02*/ 	.short	0x0800


	//----- nvinfo : EIATTR_SW_WAR
	.align		4
.L_55:
        /*0b04*/ 	.byte	0x04, 0x36
        /*0b06*/ 	.short	(.L_57 - .L_56)
.L_56:
        /*0b08*/ 	.word	0x00000008
.L_57:


//--------------------- .nv.callgraph             --------------------------
	.section	.nv.callgraph,"",@"SHT_CUDA_CALLGRAPH"
	.align	4
	.sectionentsize	8
	.align		4
        /*0000*/ 	.word	0x00000000
	.align		4
        /*0004*/ 	.word	0xffffffff
	.align		4
        /*0008*/ 	.word	index@(_ZN7cutlass13device_kernelINS_4gemm6kernel13GemmUniversalIN4cute5tupleIJiiiiEEENS1_10collective13CollectiveMmaINS1_35MainloopSm100TmaUmmaWarpSpecializedILi8ELi2ELi4ENS5_IJNS4_1CILi2EEENSA_ILi1EEESC_EEEEENS5_IJNSA_ILi64EEENSA_ILi128EEENSA_ILi32EEEEEENS_10tfloat32_tENS5_IJlSC_lEEESJ_SK_NS4_8TiledMMAINS4_8MMA_AtomIJNS4_17SM100_MMA_TF32_SSISJ_SJ_fLi64ELi128ELNS4_4UMMA5MajorE0ELSP_0ELNSO_7ScaleInE0ELSQ_0EEEEEENS4_6LayoutINS5_IJSC_SC_SC_EEENS5_IJNSA_ILi0EEESV_SV_EEEEENS5_IJNS4_10UnderscoreESY_SY_EEEEENS4_13SM90_TMA_LOADENS4_14ComposedLayoutINS4_7SwizzleILi3ELi4ELi3EEENS4_18smem_ptr_flag_bitsILi32EEENST_INS5_IJNSA_ILi8EEESH_EEENS5_IJSH_SC_EEEEEEEvNS4_8identityENS4_23SM90_TMA_LOAD_MULTICASTES1B_vS1C_EENS_8epilogue10collective18CollectiveEpilogueINS1F_23Sm100TmaWarpSpecializedILi4ELi2ELi16ELb1ELb0EEEJSI_NS5_IJNST_ISF_SC_EENST_ISH_SC_EEEEESJ_SK_SJ_SK_NS1F_6fusion15FusionCallbacksIS1J_NS1N_17LinearCombinationISJ_fSJ_fLNS_15FloatRoundStyleE2EEESI_S1M_JEEENS4_5SM1004TMEM4LOAD26SM100_TMEM_LOAD_16dp128b8xES11_S1B_NS4_17SM75_U32x4_LDSM_NENS4_14SM90_TMA_STOREES1B_NS4_17SM90_U32x4_STSM_NENS4_39AutoVectorizingCopyWithAssumedAlignmentILi128EEEEEEvvEEEEvNT_6ParamsE)
	.align		4
        /*000c*/ 	.word	index@(__assertfail)
	.align		4
        /*0010*/ 	.word	0x00000000
	.align		4
        /*0014*/ 	.word	0xfffffffe
	.align		4
        /*0018*/ 	.word	0x00000000
	.align		4
        /*001c*/ 	.word	0xfffffffd
	.align		4
        /*0020*/ 	.word	0x00000000
	.align		4
        /*0024*/ 	.word	0xfffffffc


//--------------------- .nv.constant4             --------------------------
	.section	.nv.constant4,"a",@progbits
	.align	8
	.align		8
.nv.constant4:
        /*0000*/ 	.dword	__assertfail
	.align		8
        /*0008*/ 	.dword	__unnamed_1
	.align		8
        /*0010*/ 	.dword	__unnamed_2
	.align		8
        /*0018*/ 	.dword	_ZN40_INTERNAL_663e48e1_4_k_cu_79a4104d_100884cuda3std3__45__cpo5beginE
	.align		8
        /*0020*/ 	.dword	_ZN40_INTERNAL_663e48e1_4_k_cu_79a4104d_100884cuda3std3__45__cpo3endE
	.align		8
        /*0028*/ 	.dword	_ZN40_INTERNAL_663e48e1_4_k_cu_79a4104d_100884cuda3std3__45__cpo6cbeginE
	.align		8
        /*0030*/ 	.dword	_ZN40_INTERNAL_663e48e1_4_k_cu_79a4104d_100884cuda3std3__45__cpo4cendE
	.align		8
        /*0038*/ 	.dword	_ZN40_INTERNAL_663e48e1_4_k_cu_79a4104d_100884cuda3std3__442_GLOBAL__N__663e48e1_4_k_cu_79a4104d_100886ignoreE
	.align		8
        /*0040*/ 	.dword	_ZN40_INTERNAL_663e48e1_4_k_cu_79a4104d_100884cuda3std3__419piecewise_constructE
	.align		8
        /*0048*/ 	.dword	_ZN40_INTERNAL_663e48e1_4_k_cu_79a4104d_100884cuda3std3__48in_placeE
	.align		8
        /*0050*/ 	.dword	_ZN40_INTERNAL_663e48e1_4_k_cu_79a4104d_100884cuda3std6ranges3__45__cpo4swapE
	.align		8
        /*0058*/ 	.dword	_ZN40_INTERNAL_663e48e1_4_k_cu_79a4104d_100884cuda3std6ranges3__45__cpo9iter_moveE
	.align		8
        /*0060*/ 	.dword	_ZN40_INTERNAL_663e48e1_4_k_cu_79a4104d_100884cute7productE
	.align		8
        /*0068*/ 	.dword	_ZN40_INTERNAL_663e48e1_4_k_cu_79a4104d_100884cute1_E
	.align		8
        /*0070*/ 	.dword	$str$25
	.align		8
        /*0078*/ 	.dword	$str$26
	.align		8
        /*0080*/ 	.dword	$str$27
	.align		8
        /*0088*/ 	.dword	$str$28


//--------------------- .text._ZN7cutlass13device_kernelINS_4gemm6kernel13GemmUniversalIN4cute5tupleIJiiiiEEENS1_10collective13CollectiveMmaINS1_35MainloopSm100TmaUmmaWarpSpecializedILi8ELi2ELi4ENS5_IJNS4_1CILi2EEENSA_ILi1EEESC_EEEEENS5_IJNSA_ILi64EEENSA_ILi128EEENSA_ILi32EEEEEENS_10tfloat32_tENS5_IJlSC_lEEESJ_SK_NS4_8TiledMMAINS4_8MMA_AtomIJNS4_17SM100_MMA_TF32_SSISJ_SJ_fLi64ELi128ELNS4_4UMMA5MajorE0ELSP_0ELNSO_7ScaleInE0ELSQ_0EEEEEENS4_6LayoutINS5_IJSC_SC_SC_EEENS5_IJNSA_ILi0EEESV_SV_EEEEENS5_IJNS4_10UnderscoreESY_SY_EEEEENS4_13SM90_TMA_LOADENS4_14ComposedLayoutINS4_7SwizzleILi3ELi4ELi3EEENS4_18smem_ptr_flag_bitsILi32EEENST_INS5_IJNSA_ILi8EEESH_EEENS5_IJSH_SC_EEEEEEEvNS4_8identityENS4_23SM90_TMA_LOAD_MULTICASTES1B_vS1C_EENS_8epilogue10collective18CollectiveEpilogueINS1F_23Sm100TmaWarpSpecializedILi4ELi2ELi16ELb1ELb0EEEJSI_NS5_IJNST_ISF_SC_EENST_ISH_SC_EEEEESJ_SK_SJ_SK_NS1F_6fusion15FusionCallbacksIS1J_NS1N_17LinearCombinationISJ_fSJ_fLNS_15FloatRoundStyleE2EEESI_S1M_JEEENS4_5SM1004TMEM4LOAD26SM100_TMEM_LOAD_16dp128b8xES11_S1B_NS4_17SM75_U32x4_LDSM_NENS4_14SM90_TMA_STOREES1B_NS4_17SM90_U32x4_STSM_NENS4_39AutoVectorizingCopyWithAssumedAlignmentILi128EEEEEEvvEEEEvNT_6ParamsE --------------------------
	.section	.text._ZN7cutlass13device_kernelINS_4gemm6kernel13GemmUniversalIN4cute5tupleIJiiiiEEENS1_10collective13CollectiveMmaINS1_35MainloopSm100TmaUmmaWarpSpecializedILi8ELi2ELi4ENS5_IJNS4_1CILi2EEENSA_ILi1EEESC_EEEEENS5_IJNSA_ILi64EEENSA_ILi128EEENSA_ILi32EEEEEENS_10tfloat32_tENS5_IJlSC_lEEESJ_SK_NS4_8TiledMMAINS4_8MMA_AtomIJNS4_17SM100_MMA_TF32_SSISJ_SJ_fLi64ELi128ELNS4_4UMMA5MajorE0ELSP_0ELNSO_7ScaleInE0ELSQ_0EEEEEENS4_6LayoutINS5_IJSC_SC_SC_EEENS5_IJNSA_ILi0EEESV_SV_EEEEENS5_IJNS4_10UnderscoreESY_SY_EEEEENS4_13SM90_TMA_LOADENS4_14ComposedLayoutINS4_7SwizzleILi3ELi4ELi3EEENS4_18smem_ptr_flag_bitsILi32EEENST_INS5_IJNSA_ILi8EEESH_EEENS5_IJSH_SC_EEEEEEEvNS4_8identityENS4_23SM90_TMA_LOAD_MULTICASTES1B_vS1C_EENS_8epilogue10collective18CollectiveEpilogueINS1F_23Sm100TmaWarpSpecializedILi4ELi2ELi16ELb1ELb0EEEJSI_NS5_IJNST_ISF_SC_EENST_ISH_SC_EEEEESJ_SK_SJ_SK_NS1F_6fusion15FusionCallbacksIS1J_NS1N_17LinearCombinationISJ_fSJ_fLNS_15FloatRoundStyleE2EEESI_S1M_JEEENS4_5SM1004TMEM4LOAD26SM100_TMEM_LOAD_16dp128b8xES11_S1B_NS4_17SM75_U32x4_LDSM_NENS4_14SM90_TMA_STOREES1B_NS4_17SM90_U32x4_STSM_NENS4_39AutoVectorizingCopyWithAssumedAlignmentILi128EEEEEEvvEEEEvNT_6ParamsE,"ax",@progbits
	.align	128
.text._ZN7cutlass13device_kernelINS_4gemm6kernel13GemmUniversalIN4cute5tupleIJiiiiEEENS1_10collective13CollectiveMmaINS1_35MainloopSm100TmaUmmaWarpSpecializedILi8ELi2ELi4ENS5_IJNS4_1CILi2EEENSA_ILi1EEESC_EEEEENS5_IJNSA_ILi64EEENSA_ILi128EEENSA_ILi32EEEEEENS_10tfloat32_tENS5_IJlSC_lEEESJ_SK_NS4_8TiledMMAINS4_8MMA_AtomIJNS4_17SM100_MMA_TF32_SSISJ_SJ_fLi64ELi128ELNS4_4UMMA5MajorE0ELSP_0ELNSO_7ScaleInE0ELSQ_0EEEEEENS4_6LayoutINS5_IJSC_SC_SC_EEENS5_IJNSA_ILi0EEESV_SV_EEEEENS5_IJNS4_10UnderscoreESY_SY_EEEEENS4_13SM90_TMA_LOADENS4_14ComposedLayoutINS4_7SwizzleILi3ELi4ELi3EEENS4_18smem_ptr_flag_bitsILi32EEENST_INS5_IJNSA_ILi8EEESH_EEENS5_IJSH_SC_EEEEEEEvNS4_8identityENS4_23SM90_TMA_LOAD_MULTICASTES1B_vS1C_EENS_8epilogue10collective18CollectiveEpilogueINS1F_23Sm100TmaWarpSpecializedILi4ELi2ELi16ELb1ELb0EEEJSI_NS5_IJNST_ISF_SC_EENST_ISH_SC_EEEEESJ_SK_SJ_SK_NS1F_6fusion15FusionCallbacksIS1J_NS1N_17LinearCombinationISJ_fSJ_fLNS_15FloatRoundStyleE2EEESI_S1M_JEEENS4_5SM1004TMEM4LOAD26SM100_TMEM_LOAD_16dp128b8xES11_S1B_NS4_17SM75_U32x4_LDSM_NENS4_14SM90_TMA_STOREES1B_NS4_17SM90_U32x4_STSM_NENS4_39AutoVectorizingCopyWithAssumedAlignmentILi128EEEEEEvvEEEEvNT_6ParamsE:
        .type           _ZN7cutlass13device_kernelINS_4gemm6kernel13GemmUniversalIN4cute5tupleIJiiiiEEENS1_10collective13CollectiveMmaINS1_35MainloopSm100TmaUmmaWarpSpecializedILi8ELi2ELi4ENS5_IJNS4_1CILi2EEENSA_ILi1EEESC_EEEEENS5_IJNSA_ILi64EEENSA_ILi128EEENSA_ILi32EEEEEENS_10tfloat32_tENS5_IJlSC_lEEESJ_SK_NS4_8TiledMMAINS4_8MMA_AtomIJNS4_17SM100_MMA_TF32_SSISJ_SJ_fLi64ELi128ELNS4_4UMMA5MajorE0ELSP_0ELNSO_7ScaleInE0ELSQ_0EEEEEENS4_6LayoutINS5_IJSC_SC_SC_EEENS5_IJNSA_ILi0EEESV_SV_EEEEENS5_IJNS4_10UnderscoreESY_SY_EEEEENS4_13SM90_TMA_LOADENS4_14ComposedLayoutINS4_7SwizzleILi3ELi4ELi3EEENS4_18smem_ptr_flag_bitsILi32EEENST_INS5_IJNSA_ILi8EEESH_EEENS5_IJSH_SC_EEEEEEEvNS4_8identityENS4_23SM90_TMA_LOAD_MULTICASTES1B_vS1C_EENS_8epilogue10collective18CollectiveEpilogueINS1F_23Sm100TmaWarpSpecializedILi4ELi2ELi16ELb1ELb0EEEJSI_NS5_IJNST_ISF_SC_EENST_ISH_SC_EEEEESJ_SK_SJ_SK_NS1F_6fusion15FusionCallbacksIS1J_NS1N_17LinearCombinationISJ_fSJ_fLNS_15FloatRoundStyleE2EEESI_S1M_JEEENS4_5SM1004TMEM4LOAD26SM100_TMEM_LOAD_16dp128b8xES11_S1B_NS4_17SM75_U32x4_LDSM_NENS4_14SM90_TMA_STOREES1B_NS4_17SM90_U32x4_STSM_NENS4_39AutoVectorizingCopyWithAssumedAlignmentILi128EEEEEEvvEEEEvNT_6ParamsE,@function
        .size           _ZN7cutlass13device_kernelINS_4gemm6kernel13GemmUniversalIN4cute5tupleIJiiiiEEENS1_10collective13CollectiveMmaINS1_35MainloopSm100TmaUmmaWarpSpecializedILi8ELi2ELi4ENS5_IJNS4_1CILi2EEENSA_ILi1EEESC_EEEEENS5_IJNSA_ILi64EEENSA_ILi128EEENSA_ILi32EEEEEENS_10tfloat32_tENS5_IJlSC_lEEESJ_SK_NS4_8TiledMMAINS4_8MMA_AtomIJNS4_17SM100_MMA_TF32_SSISJ_SJ_fLi64ELi128ELNS4_4UMMA5MajorE0ELSP_0ELNSO_7ScaleInE0ELSQ_0EEEEEENS4_6LayoutINS5_IJSC_SC_SC_EEENS5_IJNSA_ILi0EEESV_SV_EEEEENS5_IJNS4_10UnderscoreESY_SY_EEEEENS4_13SM90_TMA_LOADENS4_14ComposedLayoutINS4_7SwizzleILi3ELi4ELi3EEENS4_18smem_ptr_flag_bitsILi32EEENST_INS5_IJNSA_ILi8EEESH_EEENS5_IJSH_SC_EEEEEEEvNS4_8identityENS4_23SM90_TMA_LOAD_MULTICASTES1B_vS1C_EENS_8epilogue10collective18CollectiveEpilogueINS1F_23Sm100TmaWarpSpecializedILi4ELi2ELi16ELb1ELb0EEEJSI_NS5_IJNST_ISF_SC_EENST_ISH_SC_EEEEESJ_SK_SJ_SK_NS1F_6fusion15FusionCallbacksIS1J_NS1N_17LinearCombinationISJ_fSJ_fLNS_15FloatRoundStyleE2EEESI_S1M_JEEENS4_5SM1004TMEM4LOAD26SM100_TMEM_LOAD_16dp128b8xES11_S1B_NS4_17SM75_U32x4_LDSM_NENS4_14SM90_TMA_STOREES1B_NS4_17SM90_U32x4_STSM_NENS4_39AutoVectorizingCopyWithAssumedAlignmentILi128EEEEEEvvEEEEvNT_6ParamsE,(.L_x_196 - _ZN7cutlass13device_kernelINS_4gemm6kernel13GemmUniversalIN4cute5tupleIJiiiiEEENS1_10collective13CollectiveMmaINS1_35MainloopSm100TmaUmmaWarpSpecializedILi8ELi2ELi4ENS5_IJNS4_1CILi2EEENSA_ILi1EEESC_EEEEENS5_IJNSA_ILi64EEENSA_ILi128EEENSA_ILi32EEEEEENS_10tfloat32_tENS5_IJlSC_lEEESJ_SK_NS4_8TiledMMAINS4_8MMA_AtomIJNS4_17SM100_MMA_TF32_SSISJ_SJ_fLi64ELi128ELNS4_4UMMA5MajorE0ELSP_0ELNSO_7ScaleInE0ELSQ_0EEEEEENS4_6LayoutINS5_IJSC_SC_SC_EEENS5_IJNSA_ILi0EEESV_SV_EEEEENS5_IJNS4_10UnderscoreESY_SY_EEEEENS4_13SM90_TMA_LOADENS4_14ComposedLayoutINS4_7SwizzleILi3ELi4ELi3EEENS4_18smem_ptr_flag_bitsILi32EEENST_INS5_IJNSA_ILi8EEESH_EEENS5_IJSH_SC_EEEEEEEvNS4_8identityENS4_23SM90_TMA_LOAD_MULTICASTES1B_vS1C_EENS_8epilogue10collective18CollectiveEpilogueINS1F_23Sm100TmaWarpSpecializedILi4ELi2ELi16ELb1ELb0EEEJSI_NS5_IJNST_ISF_SC_EENST_ISH_SC_EEEEESJ_SK_SJ_SK_NS1F_6fusion15FusionCallbacksIS1J_NS1N_17LinearCombinationISJ_fSJ_fLNS_15FloatRoundStyleE2EEESI_S1M_JEEENS4_5SM1004TMEM4LOAD26SM100_TMEM_LOAD_16dp128b8xES11_S1B_NS4_17SM75_U32x4_LDSM_NENS4_14SM90_TMA_STOREES1B_NS4_17SM90_U32x4_STSM_NENS4_39AutoVectorizingCopyWithAssumedAlignmentILi128EEEEEEvvEEEEvNT_6ParamsE)
        .other          _ZN7cutlass13device_kernelINS_4gemm6kernel13GemmUniversalIN4cute5tupleIJiiiiEEENS1_10collective13CollectiveMmaINS1_35MainloopSm100TmaUmmaWarpSpecializedILi8ELi2ELi4ENS5_IJNS4_1CILi2EEENSA_ILi1EEESC_EEEEENS5_IJNSA_ILi64EEENSA_ILi128EEENSA_ILi32EEEEEENS_10tfloat32_tENS5_IJlSC_lEEESJ_SK_NS4_8TiledMMAINS4_8MMA_AtomIJNS4_17SM100_MMA_TF32_SSISJ_SJ_fLi64ELi128ELNS4_4UMMA5MajorE0ELSP_0ELNSO_7ScaleInE0ELSQ_0EEEEEENS4_6LayoutINS5_IJSC_SC_SC_EEENS5_IJNSA_ILi0EEESV_SV_EEEEENS5_IJNS4_10UnderscoreESY_SY_EEEEENS4_13SM90_TMA_LOADENS4_14ComposedLayoutINS4_7SwizzleILi3ELi4ELi3EEENS4_18smem_ptr_flag_bitsILi32EEENST_INS5_IJNSA_ILi8EEESH_EEENS5_IJSH_SC_EEEEEEEvNS4_8identityENS4_23SM90_TMA_LOAD_MULTICASTES1B_vS1C_EENS_8epilogue10collective18CollectiveEpilogueINS1F_23Sm100TmaWarpSpecializedILi4ELi2ELi16ELb1ELb0EEEJSI_NS5_IJNST_ISF_SC_EENST_ISH_SC_EEEEESJ_SK_SJ_SK_NS1F_6fusion15FusionCallbacksIS1J_NS1N_17LinearCombinationISJ_fSJ_fLNS_15FloatRoundStyleE2EEESI_S1M_JEEENS4_5SM1004TMEM4LOAD26SM100_TMEM_LOAD_16dp128b8xES11_S1B_NS4_17SM75_U32x4_LDSM_NENS4_14SM90_TMA_STOREES1B_NS4_17SM90_U32x4_STSM_NENS4_39AutoVectorizingCopyWithAssumedAlignmentILi128EEEEEEvvEEEEvNT_6ParamsE,@"STO_CUDA_ENTRY STV_DEFAULT"
_ZN7cutlass13device_kernelINS_4gemm6kernel13GemmUniversalIN4cute5tupleIJiiiiEEENS1_10collective13CollectiveMmaINS1_35MainloopSm100TmaUmmaWarpSpecializedILi8ELi2ELi4ENS5_IJNS4_1CILi2EEENSA_ILi1EEESC_EEEEENS5_IJNSA_ILi64EEENSA_ILi128EEENSA_ILi32EEEEEENS_10tfloat32_tENS5_IJlSC_lEEESJ_SK_NS4_8TiledMMAINS4_8MMA_AtomIJNS4_17SM100_MMA_TF32_SSISJ_SJ_fLi64ELi128ELNS4_4UMMA5MajorE0ELSP_0ELNSO_7ScaleInE0ELSQ_0EEEEEENS4_6LayoutINS5_IJSC_SC_SC_EEENS5_IJNSA_ILi0EEESV_SV_EEEEENS5_IJNS4_10UnderscoreESY_SY_EEEEENS4_13SM90_TMA_LOADENS4_14ComposedLayoutINS4_7SwizzleILi3ELi4ELi3EEENS4_18smem_ptr_flag_bitsILi32EEENST_INS5_IJNSA_ILi8EEESH_EEENS5_IJSH_SC_EEEEEEEvNS4_8identityENS4_23SM90_TMA_LOAD_MULTICASTES1B_vS1C_EENS_8epilogue10collective18CollectiveEpilogueINS1F_23Sm100TmaWarpSpecializedILi4ELi2ELi16ELb1ELb0EEEJSI_NS5_IJNST_ISF_SC_EENST_ISH_SC_EEEEESJ_SK_SJ_SK_NS1F_6fusion15FusionCallbacksIS1J_NS1N_17LinearCombinationISJ_fSJ_fLNS_15FloatRoundStyleE2EEESI_S1M_JEEENS4_5SM1004TMEM4LOAD26SM100_TMEM_LOAD_16dp128b8xES11_S1B_NS4_17SM75_U32x4_LDSM_NENS4_14SM90_TMA_STOREES1B_NS4_17SM90_U32x4_STSM_NENS4_39AutoVectorizingCopyWithAssumedAlignmentILi128EEEEEEvvEEEEvNT_6ParamsE:
[----:B------:R-:W1:Y:S01]  /*0000*/  LDC R1, c[0x0][0x37c] ;  /* 0x0000df00ff017b82 */ /* 0x000e620000000800 */
[----:B------:R-:W2:Y:S01]  /*0010*/  S2R R76, SR_TID.X ;  /* 0x00000000004c7919 */ /* 0x000ea20000002100 */
[----:B------:R-:W3:Y:S01]  /*0020*/  LDCU.64 UR8, c[0x0][0x890] ;  /* 0x00011200ff0877ac */ /* 0x000ee20008000a00 */
[----:B------:R-:W-:Y:S02]  /*0030*/  PRMT R63, RZ, 0x7610, R63 ;  /* 0x00007610ff3f7816 */ /* 0x000fe4000000003f */
[----:B------:R-:W-:Y:S01]  /*0040*/  ELECT P3, URZ, PT ;  /* 0x0000000000ff782f */ /* 0x000fe20003860000 */
[----:B---3--:R-:W-:-:S04]  /*0050*/  UISETP.NE.U32.AND UP0, UPT, UR8, URZ, UPT ;  /* 0x000000ff0800728c */ /* 0x008fc8000bf05070 */
[----:B------:R-:W-:Y:S01]  /*0060*/  UISETP.NE.AND.EX UP0, UPT, UR9, URZ, UPT, UP0 ;  /* 0x000000ff0900728c */ /* 0x000fe2000bf05300 */
[----:B--2---:R-:W-:-:S05]  /*0070*/  SHF.R.U32.HI R64, RZ, 0x5, R76 ;  /* 0x00000005ff407819 */ /* 0x004fca000001164c */
[----:B------:R-:W2:Y:S02]  /*0080*/  SHFL.IDX PT, R0, R64, RZ, 0x1f ;  /* 0x00001fff40007589 */ /* 0x000ea400000e0000 */
[----:B--2---:R-:W-:Y:S01]  /*0090*/  R2UR UR18, R0 ;  /* 0x00000000001272ca */ /* 0x004fe200000e0000 */
[----:B-1----:R-:W-:-:S14]  /*00a0*/  BRA.U UP0, `(.L_x_0) ;  /* 0x0000000100307547 */ /* 0x002fdc000b800000 */
[----:B------:R-:W1:Y:S02]  /*00b0*/  LDCU.64 UR4, c[0x0][0x888] ;  /* 0x00011100ff0477ac */ /* 0x000e640008000a00 */
[----:B-1----:R-:W-:-:S04]  /*00c0*/  UISETP.NE.U32.AND UP0, UPT, UR4, URZ, UPT ;  /* 0x000000ff0400728c */ /* 0x002fc8000bf05070 */
[----:B------:R-:W-:-:S09]  /*00d0*/  UISETP.NE.AND.EX UP0, UPT, UR5, URZ, UPT, UP0 ;  /* 0x000000ff0500728c */ /* 0x000fd2000bf05300 */
[----:B------:R-:W-:Y:S05]  /*00e0*/  BRA.U !UP0, `(.L_x_1) ;  /* 0x0000000108147547 */ /* 0x000fea000b800000 */
[----:B------:R-:W1:Y:S01]  /*00f0*/  LDC.64 R2, c[0x0][0x888] ;  /* 0x00022200ff027b82 */ /* 0x000e620000000a00 */
[----:B------:R-:W1:Y:S02]  /*0100*/  LDCU.64 UR4, c[0x0][0x358] ;  /* 0x00006b00ff0477ac */ /* 0x000e640008000a00 */
[----:B-1----:R1:W5:Y:S01]  /*0110*/  LDG.E R27, desc[UR4][R2.64] ;  /* 0x00000004021b7981 */ /* 0x002362000c1e1900 */
[----:B------:R-:W-:Y:S01]  /*0120*/  HFMA2 R63, -RZ, RZ, 0, 5.9604644775390625e-08 ;  /* 0x00000001ff3f7431 */ /* 0x000fe200000001ff */
[----:B------:R-:W-:Y:S05]  /*0130*/  BRA `(.L_x_0) ;  /* 0x00000000000c7947 */ /* 0x000fea0003800000 */
.L_x_1:
[----:B------:R-:W1:Y:S01]  /*0140*/  LDCU UR4, c[0x0][0x880] ;  /* 0x00011000ff0477ac */ /* 0x000e620008000800 */
[----:B------:R-:W-:Y:S01]  /*0150*/  HFMA2 R63, -RZ, RZ, 0, 5.9604644775390625e-08 ;  /* 0x00000001ff3f7431 */ /* 0x000fe200000001ff */
[----:B-1----:R-:W-:-:S07]  /*0160*/  MOV R27, UR4 ;  /* 0x00000004001b7c02 */ /* 0x002fce0008000f00 */
.L_x_0:
[----:B------:R-:W2:Y:S02]  /*0170*/  LDCU.64 UR4, c[0x0][0x8b0] ;  /* 0x00011600ff0477ac */ /* 0x000ea40008000a00 */
[----:B--2---:R-:W-:-:S04]  /*0180*/  UISETP.NE.U32.AND UP0, UPT, UR4, URZ, UPT ;  /* 0x000000ff0400728c */ /* 0x004fc8000bf05070 */
[----:B------:R-:W-:-:S09]  /*0190*/  UISETP.NE.AND.EX UP0, UPT, UR5, URZ, UPT, UP0 ;  /* 0x000000ff0500728c */ /* 0x000fd2000bf05300 */
[----:B------:R-:W-:Y:S05]  /*01a0*/  BRA.U UP0, `(.L_x_2) ;  /* 0x0000000100287547 */ /* 0x000fea000b800000 */
[----:B------:R-:W2:Y:S02]  /*01b0*/  LDCU.64 UR4, c[0x0][0x8a8] ;  /* 0x00011500ff0477ac */ /* 0x000ea40008000a00 */
[----:B--2---:R-:W-:-:S04]  /*01c0*/  UISETP.NE.U32.AND UP0, UPT, UR4, URZ, UPT ;  /* 0x000000ff0400728c */ /* 0x004fc8000bf05070 */
[----:B------:R-:W-:-:S09]  /*01d0*/  UISETP.NE.AND.EX UP0, UPT, UR5, URZ, UPT, UP0 ;  /* 0x000000ff0500728c */ /* 0x000fd2000bf05300 */
[----:B------:R-:W-:Y:S05]  /*01e0*/  BRA.U !UP0, `(.L_x_3) ;  /* 0x0000000108107547 */ /* 0x000fea000b800000 */
[----:B------:R-:W2:Y:S01]  /*01f0*/  LDC.64 R24, c[0x0][0x8a8] ;  /* 0x00022a00ff187b82 */ /* 0x000ea20000000a00 */
[----:B------:R-:W2:Y:S02]  /*0200*/  LDCU.64 UR4, c[0x0][0x358] ;  /* 0x00006b00ff0477ac */ /* 0x000ea40008000a00 */
[----:B--2---:R2:W5:Y:S01]  /*0210*/  LDG.E R24, desc[UR4][R24.64] ;  /* 0x0000000418187981 */ /* 0x004562000c1e1900 */
[----:B------:R-:W-:Y:S05]  /*0220*/  BRA `(.L_x_2) ;  /* 0x0000000000087947 */ /* 0x000fea0003800000 */
.L_x_3:
[----:B------:R-:W2:Y:S02]  /*0230*/  LDCU UR4, c[0x0][0x8a0] ;  /* 0x00011400ff0477ac */ /* 0x000ea40008000800 */
[----:B--2---:R-:W-:Y:S02]  /*0240*/  MOV R24, UR4 ;  /* 0x0000000400187c02 */ /* 0x004fe40008000f00 */
.L_x_2:
[----:B------:R-:W-:Y:S01]  /*0250*/  IMAD.U32 R0, RZ, RZ, UR18 ;  /* 0x00000012ff007e24 */ /* 0x000fe2000f8e00ff */
[----:B------:R-:W-:Y:S04]  /*0260*/  BSSY.RECONVERGENT B0, `(.L_x_4) ;  /* 0x000000c000007945 */ /* 0x000fe80003800200 */
[C---:B------:R-:W-:Y:S02]  /*0270*/  ISETP.NE.OR P1, PT, R0.reuse, 0x1, !P3 ;  /* 0x000000010000780c */ /* 0x040fe40005f25670 */
[----:B------:R-:W-:-:S11]  /*0280*/  ISETP.NE.OR P0, PT, R0, 0x3, !P3 ;  /* 0x000000030000780c */ /* 0x000fd60005f05670 */
[----:B------:R-:W-:Y:S05]  /*0290*/  @P1 BRA `(.L_x_5) ;  /* 0x0000000000201947 */ /* 0x000fea0003800000 */
[----:B------:R-:W3:Y:S02]  /*02a0*/  LDCU.64 UR4, c[0x0][0x348] ;  /* 0x00006900ff0477ac */ /* 0x000ee40008000a00 */
[----:B---3--:R-:W-:Y:S02]  /*02b0*/  UIADD3 UR6, UP1, UPT, UR4, 0x80, URZ ;  /* 0x0000008004067890 */ /* 0x008fe4000ff3e0ff */
[----:B------:R-:W-:Y:S02]  /*02c0*/  UIADD3 UR4, UP0, UPT, UR4, 0x180, URZ ;  /* 0x0000018004047890 */ /* 0x000fe4000ff1e0ff */
[----:B------:R-:W-:Y:S02]  /*02d0*/  UIADD3.X UR7, UPT, UPT, URZ, UR5, URZ, UP1, !UPT ;  /* 0x00000005ff077290 */ /* 0x000fe40008ffe4ff */
[----:B------:R-:W-:-:S07]  /*02e0*/  UIADD3.X UR5, UPT, UPT, URZ, UR5, URZ, UP0, !UPT ;  /* 0x00000005ff057290 */ /* 0x000fce00087fe4ff */
[----:B------:R3:W-:Y:S02]  /*02f0*/  UTMACCTL.PF [UR6] ;  /* 0x00000000060079b9 */ /* 0x0007e40008040000 */
[----:B------:R3:W-:Y:S02]  /*0300*/  UTMACCTL.PF [UR4] ;  /* 0x00000000040079b9 */ /* 0x0007e40008040000 */
[----:B---3--:R-:W-:Y:S01]  /*0310*/  NOP ;  /* 0x0000000000007918 */ /* 0x008fe20000000000 */
.L_x_5:
[----:B------:R-:W-:Y:S05]  /*0320*/  BSYNC.RECONVERGENT B0 ;  /* 0x0000000000007941 */ /* 0x000fea0003800200 */
.L_x_4:
[----:B------:R-:W-:Y:S04]  /*0330*/  BSSY.RECONVERGENT B0, `(.L_x_6) ;  /* 0x000000a000007945 */ /* 0x000fe80003800200 */
        /* <DEDUP_REMOVED lines=9> */
.L_x_7:
[----:B------:R-:W-:Y:S05]  /*03d0*/  BSYNC.RECONVERGENT B0 ;  /* 0x0000000000007941 */ /* 0x000fea0003800200 */
.L_x_6:
[----:B------:R-:W3:Y:S01]  /*03e0*/  LDCU.64 UR4, c[0x0][0x888] ;  /* 0x00011100ff0477ac */ /* 0x000ee20008000a00 */
[----:B------:R-:W-:Y:S02]  /*03f0*/  UISETP.EQ.U32.AND UP2, UPT, UR8, URZ, UPT ;  /* 0x000000ff0800728c */ /* 0x000fe4000bf42070 */
[----:B------:R-:W-:Y:S02]  /*0400*/  UPLOP3.LUT UP3, UPT, UPT, UPT, UPT, 0x80, 0x8 ;  /* 0x000000000008789c */ /* 0x000fe40003f6f070 */
[----:B---3--:R-:W-:-:S04]  /*0410*/  UISETP.NE.U32.AND UP0, UPT, UR4, URZ, UPT ;  /* 0x000000ff0400728c */ /* 0x008fc8000bf05070 */
[----:B------:R-:W-:-:S04]  /*0420*/  UISETP.NE.AND.EX UP1, UPT, UR5, URZ, UPT, UP0 ;  /* 0x000000ff0500728c */ /* 0x000fc8000bf25300 */
[----:B------:R-:W-:-:S04]  /*0430*/  UISETP.EQ.OR.EX UP4, UPT, UR9, URZ, !UP1, UP2 ;  /* 0x000000ff0900728c */ /* 0x000fc8000cf82720 */
[----:B------:R-:W-:-:S06]  /*0440*/  UP2UR UR4, UPR, URZ, 0x10 ;  /* 0x00000010ff047883 */ /* 0x000fcc0008000000 */
[----:B------:R-:W-:Y:S01]  /*0450*/  MOV R67, UR4 ;  /* 0x0000000400437c02 */ /* 0x000fe20008000f00 */
[----:B------:R-:W-:Y:S06]  /*0460*/  BRA.U !UP4, `(.L_x_8) ;  /* 0x000000010c207547 */ /* 0x000fec000b800000 */
[----:B------:R-:W-:Y:S01]  /*0470*/  UISETP.NE.U32.AND UP2, UPT, UR8, URZ, UPT ;  /* 0x000000ff0800728c */ /* 0x000fe2000bf45070 */
[----:B-----5:R-:W-:Y:S01]  /*0480*/  FSETP.NEU.AND P0, PT, R27, RZ, PT ;  /* 0x000000ff1b00720b */ /* 0x020fe20003f0d000 */
[----:B------:R-:W-:Y:S02]  /*0490*/  USEL UR4, URZ, 0xffffffff, UP1 ;  /* 0xffffffffff047887 */ /* 0x000fe40008800000 */
[----:B------:R-:W-:-:S10]  /*04a0*/  UISETP.NE.AND.EX UP2, UPT, UR9, URZ, UPT, UP2 ;  /* 0x000000ff0900728c */ /* 0x000fd4000bf45320 */
[----:B------:R-:W-:Y:S01]  /*04b0*/  VOTEU.ANY UP0, P0 ;  /* 0x0000000000ff7886 */ /* 0x000fe20000000100 */
[----:B------:R-:W-:-:S04]  /*04c0*/  @!UP2 USEL UR4, URZ, 0xffffffff, UP0 ;  /* 0xffffffffff04a887 */ /* 0x000fc80008000000 */
[----:B------:R-:W-:-:S04]  /*04d0*/  ULOP3.LUT UR4, UR4, 0x1, URZ, 0xc0, !UPT ;  /* 0x0000000104047892 */ /* 0x000fc8000f8ec0ff */
[----:B------:R-:W-:-:S11]  /*04e0*/  UISETP.NE.U32.AND UP3, UPT, UR4, 0x1, UPT ;  /* 0x000000010400788c */ /* 0x000fd6000bf65070 */
.L_x_8:
[----:B-1----:R-:W1:Y:S02]  /*04f0*/  SHFL.IDX PT, R2, R64, RZ, 0x1f ;  /* 0x00001fff40027589 */ /* 0x002e6400000e0000 */
[----:B-1----:R-:W-:-:S13]  /*0500*/  ISETP.NE.AND P0, PT, R2, RZ, PT ;  /* 0x000000ff0200720c */ /* 0x002fda0003f05270 */
[----:B------:R-:W-:Y:S05]  /*0510*/  @P0 BRA `(.L_x_9) ;  /* 0x0000000000840947 */ /* 0x000fea0003800000 */
[----:B------:R-:W-:Y:S01]  /*0520*/  ELECT P0, URZ, PT ;  /* 0x0000000000ff782f */ /* 0x000fe20003800000 */
[----:B------:R-:W-:-:S12]  /*0530*/  BSSY.RECONVERGENT B0, `(.L_x_9) ;  /* 0x000001f000007945 */ /* 0x000fd80003800200 */
[----:B------:R-:W-:Y:S05]  /*0540*/  @!P0 BRA `(.L_x_10) ;  /* 0x0000000000748947 */ /* 0x000fea0003800000 */
[----:B------:R-:W1:Y:S01]  /*0550*/  S2UR UR4, SR_CgaCtaId ;  /* 0x00000000000479c3 */ /* 0x000e620000008800 */
[----:B------:R-:W-:Y:S01]  /*0560*/  UMOV UR5, 0x400 ;  /* 0x0000040000057882 */ /* 0x000fe20000000000 */
[----:B------:R-:W-:Y:S01]  /*0570*/  UMOV UR8, 0x1 ;  /* 0x0000000100087882 */ /* 0x000fe20000000000 */
[----:B------:R-:W-:Y:S01]  /*0580*/  UMOV UR6, 0x2 ;  /* 0x0000000200067882 */ /* 0x000fe20000000000 */
[----:B------:R-:W-:-:S04]  /*0590*/  UIADD3 UR8, UPT, UPT, -UR8, 0x100000, URZ ;  /* 0x0010000008087890 */ /* 0x000fc8000fffe1ff */
[----:B------:R-:W-:Y:S02]  /*05a0*/  USHF.L.U32 UR9, UR8, 0xb, URZ ;  /* 0x0000000b08097899 */ /* 0x000fe400080006ff */
[----:B------:R-:W-:Y:S02]  /*05b0*/  USHF.L.U32 UR8, UR8, 0x1, URZ ;  /* 0x0000000108087899 */ /* 0x000fe400080006ff */
[----:B------:R-:W-:-:S04]  /*05c0*/  UIADD3 UR6, UPT, UPT, -UR6, 0x100000, URZ ;  /* 0x0010000006067890 */ /* 0x000fc8000fffe1ff */
[----:B------:R-:W-:Y:S02]  /*05d0*/  USHF.L.U32 UR7, UR6, 0xb, URZ ;  /* 0x0000000b06077899 */ /* 0x000fe400080006ff */
[----:B------:R-:W-:Y:S02]  /*05e0*/  USHF.L.U32 UR6, UR6, 0x1, URZ ;  /* 0x0000000106067899 */ /* 0x000fe400080006ff */
[----:B-1----:R-:W-:Y:S01]  /*05f0*/  ULEA UR4, UR4, UR5, 0x18 ;  /* 0x0000000504047291 */ /* 0x002fe2000f8ec0ff */
[----:B------:R-:W1:Y:S11]  /*0600*/  FENCE.VIEW.ASYNC.S ;  /* 0x00000000000073c6 */ /* 0x000e760000000000 */
[----:B-1----:R1:W3:Y:S01]  /*0610*/  SYNCS.EXCH.64 URZ, [UR4], UR8 ;  /* 0x0000000804ff75b2 */ /* 0x0022e20008000100 */
[----:B------:R1:W4:Y:S01]  /*0620*/  SYNCS.EXCH.64 URZ, [UR4+0x40], UR6 ;  /* 0x0000400604ff75b2 */ /* 0x0003220008000100 */
[----:B------:R1:W1:Y:S01]  /*0630*/  SYNCS.EXCH.64 URZ, [UR4+0x8], UR8 ;  /* 0x0000080804ff75b2 */ /* 0x0002620008000100 */
        /* <DEDUP_REMOVED lines=13> */
[----:B------:R-:W-:Y:S01]  /*0710*/  NOP ;  /* 0x0000000000007918 */ /* 0x000fe20000000000 */
.L_x_10:
[----:B-1----:R-:W-:Y:S05]  /*0720*/  BSYNC.RECONVERGENT B0 ;  /* 0x0000000000007941 */ /* 0x002fea0003800200 */
.L_x_9:
[----:B------:R-:W1:Y:S01]  /*0730*/  SHFL.IDX PT, R2, R64, RZ, 0x1f ;  /* 0x00001fff40027589 */ /* 0x000e6200000e0000 */
[----:B------:R-:W-:Y:S01]  /*0740*/  NOP ;  /* 0x0000000000007918 */ /* 0x000fe20000000000 */
[----:B-1----:R-:W-:-:S13]  /*0750*/  ISETP.NE.AND P0, PT, R2, 0x1, PT ;  /* 0x000000010200780c */ /* 0x002fda0003f05270 */
[----:B------:R-:W-:Y:S05]  /*0760*/  @P0 BRA `(.L_x_11) ;  /* 0x0000000000580947 */ /* 0x000fea0003800000 */
        /* <DEDUP_REMOVED lines=9> */
[----:B------:R-:W-:Y:S01]  /*0800*/  USHF.L.U32 UR6, UR6, 0x1, URZ ;  /* 0x0000000106067899 */ /* 0x000fe200080006ff */
[----:B------:R-:W-:Y:S01]  /*0810*/  ELECT P0, URZ, PT ;  /* 0x0000000000ff782f */ /* 0x000fe20003800000 */
[----:B-1----:R-:W-:Y:S01]  /*0820*/  ULEA UR4, UR4, UR5, 0x18 ;  /* 0x0000000504047291 */ /* 0x002fe2000f8ec0ff */
[----:B------:R-:W1:Y:S11]  /*0830*/  FENCE.VIEW.ASYNC.S ;  /* 0x00000000000073c6 */ /* 0x000e760000000000 */
[----:B-1----:R1:W1:Y:S01]  /*0840*/  SYNCS.EXCH.64 URZ, [UR4+0x80], UR8 ;  /* 0x0000800804ff75b2 */ /* 0x0022620008000100 */
        /* <DEDUP_REMOVED lines=8> */
.L_x_11:
[----:B------:R-:W2:Y:S01]  /*08d0*/  SHFL.IDX PT, R2, R64, RZ, 0x1f ;  /* 0x00001fff40027589 */ /* 0x000ea200000e0000 */
[----:B------:R-:W-:Y:S01]  /*08e0*/  NOP ;  /* 0x0000000000007918 */ /* 0x000fe20000000000 */
[----:B--2---:R-:W-:-:S13]  /*08f0*/  ISETP.NE.AND P0, PT, R2, 0x3, PT ;  /* 0x000000030200780c */ /* 0x004fda0003f05270 */
[----:B------:R-:W-:Y:S05]  /*0900*/  @P0 BRA `(.L_x_12) ;  /* 0x0000000000300947 */ /* 0x000fea0003800000 */
[----:B-1----:R-:W1:Y:S01]  /*0910*/  S2UR UR4, SR_CgaCtaId ;  /* 0x00000000000479c3 */ /* 0x002e620000008800 */
[----:B------:R-:W-:Y:S01]  /*0920*/  UMOV UR6, 0x400 ;  /* 0x0000040000067882 */ /* 0x000fe20000000000 */
[----:B------:R-:W-:Y:S01]  /*0930*/  UMOV UR5, 0x20 ;  /* 0x0000002000057882 */ /* 0x000fe20000000000 */
[----:B------:R-:W-:Y:S01]  /*0940*/  ELECT P0, URZ, PT ;  /* 0x0000000000ff782f */ /* 0x000fe20003800000 */
[----:B-1----:R-:W-:Y:S02]  /*0950*/  ULEA UR6, UR4, UR6, 0x18 ;  /* 0x0000000604067291 */ /* 0x002fe4000f8ec0ff */
[----:B------:R-:W-:-:S04]  /*0960*/  UIADD3 UR4, UPT, UPT, -UR5, 0x100000, URZ ;  /* 0x0010000005047890 */ /* 0x000fc8000fffe1ff */
[----:B------:R-:W-:Y:S02]  /*0970*/  USHF.L.U32 UR5, UR4, 0xb, URZ ;  /* 0x0000000b04057899 */ /* 0x000fe400080006ff */
[----:B------:R-:W-:Y:S01]  /*0980*/  USHF.L.U32 UR4, UR4, 0x1, URZ ;  /* 0x0000000104047899 */ /* 0x000fe200080006ff */
[----:B------:R-:W1:Y:S11]  /*0990*/  FENCE.VIEW.ASYNC.S ;  /* 0x00000000000073c6 */ /* 0x000e760000000000 */
[----:B-1----:R2:W1:Y:S01]  /*09a0*/  SYNCS.EXCH.64 URZ, [UR6+0xc0], UR4 ;  /* 0x0000c00406ff75b2 */ /* 0x0024620008000100 */
[----:B------:R2:W1:Y:S02]  /*09b0*/  SYNCS.EXCH.64 URZ, [UR6+0xc8], UR4 ;  /* 0x0000c80406ff75b2 */ /* 0x0004640008000100 */
[----:B--2---:R-:W-:Y:S01]  /*09c0*/  NOP ;  /* 0x0000000000007918 */ /* 0x004fe20000000000 */
.L_x_12:
[----:B------:R-:W2:Y:S01]  /*09d0*/  SHFL.IDX PT, R2, R64, RZ, 0x1f ;  /* 0x00001fff40027589 */ /* 0x000ea200000e0000 */
[----:B------:R-:W-:Y:S01]  /*09e0*/  NOP ;  /* 0x0000000000007918 */ /* 0x000fe20000000000 */
[----:B--2---:R-:W-:-:S13]  /*09f0*/  ISETP.NE.AND P0, PT, R2, 0x4, PT ;  /* 0x000000040200780c */ /* 0x004fda0003f05270 */
[----:B------:R-:W-:Y:S05]  /*0a00*/  @P0 BRA `(.L_x_13) ;  /* 0x00000000004c0947 */ /* 0x000fea0003800000 */
[----:B-1----:R-:W1:Y:S01]  /*0a10*/  S2UR UR6, SR_CgaCtaId ;  /* 0x00000000000679c3 */ /* 0x002e620000008800 */
[----:B------:R-:W-:Y:S01]  /*0a20*/  UMOV UR4, 0x1e0 ;  /* 0x000001e000047882 */ /* 0x000fe20000000000 */
[----:B------:R-:W-:Y:S01]  /*0a30*/  UMOV UR5, 0x400 ;  /* 0x0000040000057882 */ /* 0x000fe20000000000 */
[----:B------:R-:W-:Y:S01]  /*0a40*/  USEL UR4, UR4, 0x1a0, UP3 ;  /* 0x000001a004047887 */ /* 0x000fe20009800000 */
[----:B------:R-:W-:Y:S01]  /*0a50*/  UMOV UR8, 0x1 ;  /* 0x0000000100087882 */ /* 0x000fe20000000000 */
[----:B------:R-:W-:Y:S01]  /*0a60*/  ELECT P0, URZ, PT ;  /* 0x0000000000ff782f */ /* 0x000fe20003800000 */
[----:B------:R-:W-:-:S04]  /*0a70*/  UIADD3 UR8, UPT, UPT, -UR8, 0x100000, URZ ;  /* 0x0010000008087890 */ /* 0x000fc8000fffe1ff */
[----:B------:R-:W-:Y:S02]  /*0a80*/  USHF.L.U32 UR9, UR8, 0xb, URZ ;  /* 0x0000000b08097899 */ /* 0x000fe400080006ff */
[----:B------:R-:W-:Y:S02]  /*0a90*/  USHF.L.U32 UR8, UR8, 0x1, URZ ;  /* 0x0000000108087899 */ /* 0x000fe400080006ff */
[----:B-1----:R-:W-:Y:S02]  /*0aa0*/  ULEA UR6, UR6, UR5, 0x18 ;  /* 0x0000000506067291 */ /* 0x002fe4000f8ec0ff */
[----:B------:R-:W-:-:S04]  /*0ab0*/  UIADD3 UR4, UPT, UPT, -UR4, 0x100000, URZ ;  /* 0x0010000004047890 */ /* 0x000fc8000fffe1ff */
[----:B------:R-:W-:Y:S02]  /*0ac0*/  USHF.L.U32 UR5, UR4, 0xb, URZ ;  /* 0x0000000b04057899 */ /* 0x000fe400080006ff */
[----:B------:R-:W-:Y:S01]  /*0ad0*/  USHF.L.U32 UR4, UR4, 0x1, URZ ;  /* 0x0000000104047899 */ /* 0x000fe200080006ff */
[----:B------:R-:W1:Y:S03]  /*0ae0*/  FENCE.VIEW.ASYNC.S ;  /* 0x00000000000073c6 */ /* 0x000e660000000000 */
[----:B-1----:R2:W1:Y:S08]  /*0af0*/  SYNCS.EXCH.64 URZ, [UR6+0xd0], UR8 ;  /* 0x0000d00806ff75b2 */ /* 0x0024700008000100 */
[----:B------:R2:W1:Y:S01]  /*0b00*/  SYNCS.EXCH.64 URZ, [UR6+0xe0], UR4 ;  /* 0x0000e00406ff75b2 */ /* 0x0004620008000100 */
[----:B------:R2:W1:Y:S01]  /*0b10*/  SYNCS.EXCH.64 URZ, [UR6+0xd8], UR8 ;  /* 0x0000d80806ff75b2 */ /* 0x0004620008000100 */
[----:B------:R2:W1:Y:S02]  /*0b20*/  SYNCS.EXCH.64 URZ, [UR6+0xe8], UR4 ;  /* 0x0000e80406ff75b2 */ /* 0x0004640008000100 */
[----:B--2---:R-:W-:Y:S01]  /*0b30*/  NOP ;  /* 0x0000000000007918 */ /* 0x004fe20000000000 */
.L_x_13:
[----:B------:R-:W2:Y:S01]  /*0b40*/  SHFL.IDX PT, R2, R64, RZ, 0x1f ;  /* 0x00001fff40027589 */ /* 0x000ea200000e0000 */
[----:B------:R-:W-:Y:S01]  /*0b50*/  NOP ;  /* 0x0000000000007918 */ /* 0x000fe20000000000 */
[----:B--2---:R-:W-:-:S13]  /*0b60*/  ISETP.NE.AND P0, PT, R2, 0x5, PT ;  /* 0x000000050200780c */ /* 0x004fda0003f05270 */
[----:B------:R-:W-:Y:S05]  /*0b70*/  @P0 BRA `(.L_x_14) ;  /* 0x0000000000580947 */ /* 0x000fea0003800000 */
[----:B-1----:R-:W1:Y:S01]  /*0b80*/  S2UR UR4, SR_CgaCtaId ;  /* 0x00000000000479c3 */ /* 0x002e620000008800 */
        /* <DEDUP_REMOVED lines=19> */
[----:B------:R2:W1:Y:S02]  /*0cc0*/  SYNCS.EXCH.64 URZ, [UR4+0x128], UR6 ;  /* 0x0001280604ff75b2 */ /* 0x0004640008000100 */
[----:B--2---:R-:W-:Y:S01]  /*0cd0*/  NOP ;  /* 0x0000000000007918 */ /* 0x004fe20000000000 */
.L_x_14:
[----:B------:R-:W2:Y:S01]  /*0ce0*/  SHFL.IDX PT, R2, R64, RZ, 0x1f ;  /* 0x00001fff40027589 */ /* 0x000ea200000e0000 */
[----:B------:R-:W-:Y:S01]  /*0cf0*/  NOP ;  /* 0x0000000000007918 */ /* 0x000fe20000000000 */
[----:B--2---:R-:W-:-:S13]  /*0d00*/  ISETP.NE.AND P0, PT, R2, 0x3, PT ;  /* 0x000000030200780c */ /* 0x004fda0003f05270 */
[----:B------:R-:W-:Y:S05]  /*0d10*/  @P0 BRA `(.L_x_15) ;  /* 0x0000000000380947 */ /* 0x000fea0003800000 */
[----:B------:R-:W2:Y:S01]  /*0d20*/  S2UR UR5, SR_CgaCtaId ;  /* 0x00000000000579c3 */ /* 0x000ea20000008800 */
[----:B-1----:R-:W-:Y:S01]  /*0d30*/  UMOV UR4, 0x400 ;  /* 0x0000040000047882 */ /* 0x002fe20000000000 */
[----:B------:R-:W-:Y:S01]  /*0d40*/  UMOV UR6, 0x20 ;  /* 0x0000002000067882 */ /* 0x000fe20000000000 */
[----:B------:R-:W-:Y:S01]  /*0d50*/  ELECT P0, URZ, PT ;  /* 0x0000000000ff782f */ /* 0x000fe20003800000 */
[----:B------:R-:W-:-:S04]  /*0d60*/  UIADD3 UR6, UPT, UPT, -UR6, 0x100000, URZ ;  /* 0x0010000006067890 */ /* 0x000fc8000fffe1ff */
[----:B------:R-:W-:Y:S02]  /*0d70*/  USHF.L.U32 UR7, UR6, 0xb, URZ ;  /* 0x0000000b06077899 */ /* 0x000fe400080006ff */
[----:B------:R-:W-:Y:S02]  /*0d80*/  USHF.L.U32 UR6, UR6, 0x1, URZ ;  /* 0x0000000106067899 */ /* 0x000fe400080006ff */
[----:B--2---:R-:W-:Y:S01]  /*0d90*/  ULEA UR4, UR5, UR4, 0x18 ;  /* 0x0000000405047291 */ /* 0x004fe2000f8ec0ff */
[----:B------:R-:W1:Y:S11]  /*0da0*/  FENCE.VIEW.ASYNC.S ;  /* 0x00000000000073c6 */ /* 0x000e760000000000 */
[----:B-1----:R2:W1:Y:S01]  /*0db0*/  SYNCS.EXCH.64 URZ, [UR4+0x130], UR6 ;  /* 0x0001300604ff75b2 */ /* 0x0024620008000100 */
[----:B------:R2:W1:Y:S01]  /*0dc0*/  SYNCS.EXCH.64 URZ, [UR4+0x140], UR6 ;  /* 0x0001400604ff75b2 */ /* 0x0004620008000100 */
[----:B------:R2:W1:Y:S01]  /*0dd0*/  SYNCS.EXCH.64 URZ, [UR4+0x138], UR6 ;  /* 0x0001380604ff75b2 */ /* 0x0004620008000100 */
[----:B------:R2:W1:Y:S02]  /*0de0*/  SYNCS.EXCH.64 URZ, [UR4+0x148], UR6 ;  /* 0x0001480604ff75b2 */ /* 0x0004640008000100 */
[----:B--2---:R-:W-:Y:S01]  /*0df0*/  NOP ;  /* 0x0000000000007918 */ /* 0x004fe20000000000 */
.L_x_15:
[----:B-1----:R-:W1:Y:S01]  /*0e00*/  LDCU UR4, c[0x0][0x36c] ;  /* 0x00006d80ff0477ac */ /* 0x002e620008000800 */
[----:B------:R-:W-:Y:S01]  /*0e10*/  ISETP.NE.OR P3, PT, R0, 0x2, !P3 ;  /* 0x000000020000780c */ /* 0x000fe20005f65670 */
[----:B------:R-:W-:Y:S01]  /*0e20*/  NOP ;  /* 0x0000000000007918 */ /* 0x000fe20000000000 */
[----:B------:R-:W-:Y:S01]  /*0e30*/  LOP3.LUT R0, R76, 0x1f, RZ, 0xc0, !PT ;  /* 0x0000001f4c007812 */ /* 0x000fe200078ec0ff */
[----:B------:R-:W-:Y:S02]  /*0e40*/  UISETP.NE.AND UP4, UPT, UR18, 0x2, UPT ;  /* 0x000000021200788c */ /* 0x000fe4000bf85270 */
[----:B------:R-:W-:Y:S02]  /*0e50*/  UISETP.NE.AND UP5, UPT, UR18, URZ, UPT ;  /* 0x000000ff1200728c */ /* 0x000fe4000bfa5270 */
[----:B-1----:R-:W-:-:S09]  /*0e60*/  UISETP.EQ.U32.AND UP6, UPT, UR4, 0x1, UPT ;  /* 0x000000010400788c */ /* 0x002fd2000bfc2070 */
[----:B------:R-:W-:Y:S05]  /*0e70*/  BRA.U !UP6, `(.L_x_16) ;  /* 0x000000010e087547 */ /* 0x000fea000b800000 */
[----:B---34-:R-:W-:Y:S01]  /*0e80*/  UCGABAR_ARV ;  /* 0x00000000000079c7 */ /* 0x018fe20008000000 */
[----:B------:R-:W-:Y:S05]  /*0e90*/  BRA `(.L_x_17) ;  /* 0x0000000000047947 */ /* 0x000fea0003800000 */
.L_x_16:
[----:B---34-:R-:W-:Y:S01]  /*0ea0*/  NOP ;  /* 0x0000000000007918 */ /* 0x018fe20000000000 */
.L_x_17:
[----:B------:R-:W1:Y:S01]  /*0eb0*/  S2UR UR30, SR_CTAID.X ;  /* 0x00000000001e79c3 */ /* 0x000e620000002500 */
[----:B------:R-:W-:-:S05]  /*0ec0*/  CS2R.32 R66, SR_CgaSize ;  /* 0x0000000000427805 */ /* 0x000fca0000008a00 */
[----:B------:R-:W-:-:S05]  /*0ed0*/  IMAD R66, R66, -0xa0, RZ ;  /* 0xffffff6042427824 */ /* 0x000fca00078e02ff */
[----:B------:R-:W-:-:S14]  /*0ee0*/  R2UR UR5, R66 ;  /* 0x00000000420572ca */ /* 0x000fdc00000e0000 */
[----:B------:R-:W2:Y:S01]  /*0ef0*/  LDCU UR5, c[0x0][UR5+0x2b0] ;  /* 0x00005600050577ac */ /* 0x000ea20008000800 */
[----:B------:R-:W-:-:S05]  /*0f00*/  CS2R.32 R66, SR_CgaSize ;  /* 0x0000000000427805 */ /* 0x000fca0000008a00 */
[----:B------:R-:W-:-:S05]  /*0f10*/  IMAD R66, R66, -0xa0, RZ ;  /* 0xffffff6042427824 */ /* 0x000fca00078e02ff */
[----:B------:R-:W-:-:S14]  /*0f20*/  R2UR UR4, R66 ;  /* 0x00000000420472ca */ /* 0x000fdc00000e0000 */
[----:B------:R-:W3:Y:S01]  /*0f30*/  LDCU UR4, c[0x0][UR4+0x2b4] ;  /* 0x00005680040477ac */ /* 0x000ee20008000800 */
[----:B------:R-:W4:Y:S01]  /*0f40*/  S2UR UR31, SR_CTAID.Y ;  /* 0x00000000001f79c3 */ /* 0x000f220000002600 */
[----:B------:R-:W-:-:S05]  /*0f50*/  CS2R.32 R66, SR_CgaSize ;  /* 0x0000000000427805 */ /* 0x000fca0000008a00 */
[----:B------:R-:W-:-:S05]  /*0f60*/  IMAD R66, R66, -0xa0, RZ ;  /* 0xffffff6042427824 */ /* 0x000fca00078e02ff */
[----:B------:R-:W-:-:S14]  /*0f70*/  R2UR UR7, R66 ;  /* 0x00000000420772ca */ /* 0x000fdc00000e0000 */
[----:B------:R-:W3:Y:S01]  /*0f80*/  LDCU UR7, c[0x0][UR7+0x2a0] ;  /* 0x00005400070777ac */ /* 0x000ee20008000800 */
[----:B------:R-:W-:-:S05]  /*0f90*/  CS2R.32 R66, SR_CgaSize ;  /* 0x0000000000427805 */ /* 0x000fca0000008a00 */
[----:B------:R-:W-:-:S05]  /*0fa0*/  IMAD R66, R66, -0xa0, RZ ;  /* 0xffffff6042427824 */ /* 0x000fca00078e02ff */
[----:B------:R-:W-:-:S14]  /*0fb0*/  R2UR UR8, R66 ;  /* 0x00000000420872ca */ /* 0x000fdc00000e0000 */
[----:B------:R-:W3:Y:S01]  /*0fc0*/  LDCU UR8, c[0x0][UR8+0x2a4] ;  /* 0x00005480080877ac */ /* 0x000ee20008000800 */
[----:B------:R-:W3:Y:S01]  /*0fd0*/  S2UR UR9, SR_CgaCtaId ;  /* 0x00000000000979c3 */ /* 0x000ee20000008800 */
[----:B------:R-:W3:Y:S01]  /*0fe0*/  LDCU UR19, c[0x0][0xb24] ;  /* 0x00016480ff1377ac */ /* 0x000ee20008000800 */
[----:B------:R-:W3:Y:S01]  /*0ff0*/  LDCU UR42, c[0x0][0xb24] ;  /* 0x00016480ff2a77ac */ /* 0x000ee20008000800 */
[----:B-1----:R-:W-:Y:S01]  /*1000*/  I2FP.F32.U32 R3, UR30 ;  /* 0x0000001e00037c45 */ /* 0x002fe20008201000 */
[----:B------:R-:W1:Y:S04]  /*1010*/  LDCU UR22, c[0x0][0xb30] ;  /* 0x00016600ff1677ac */ /* 0x000e680008000800 */
[----:B--2---:R-:W-:Y:S01]  /*1020*/  FMUL R3, R3, UR5 ;  /* 0x0000000503037c20 */ /* 0x004fe20008400000 */
[----:B----4-:R-:W-:-:S05]  /*1030*/  I2FP.F32.U32 R2, UR31 ;  /* 0x0000001f00027c45 */ /* 0x010fca0008201000 */
[----:B------:R-:W2:Y:S01]  /*1040*/  F2I.U32.TRUNC.NTZ R3, R3 ;  /* 0x0000000300037305 */ /* 0x000ea2000020f000 */
[----:B---3--:R-:W-:Y:S01]  /*1050*/  FMUL R2, R2, UR4 ;  /* 0x0000000402027c20 */ /* 0x008fe20008400000 */
[----:B------:R-:W-:-:S06]  /*1060*/  USHF.L.U32 UR28, UR9, 0xb, URZ ;  /* 0x0000000b091c7899 */ /* 0x000fcc00080006ff */
[----:B------:R-:W3:Y:S01]  /*1070*/  F2I.U32.TRUNC.NTZ R2, R2 ;  /* 0x0000000200027305 */ /* 0x000ee2000020f000 */
[----:B------:R-:W-:Y:S01]  /*1080*/  ULOP3.LUT UR28, UR28, 0x800, URZ, 0xc0, !UPT ;  /* 0x000008001c1c7892 */ /* 0x000fe2000f8ec0ff */
[----:B--2---:R-:W-:Y:S02]  /*1090*/  R2UR UR4, R3 ;  /* 0x00000000030472ca */ /* 0x004fe400000e0000 */
[----:B---3--:R-:W-:Y:S02]  /*10a0*/  R2UR UR6, R2 ;  /* 0x00000000020672ca */ /* 0x008fe400000e0000 */
[----:B------:R-:W-:-:S09]  /*10b0*/  PRMT R2, RZ, 0x7610, R2 ;  /* 0x00007610ff027816 */ /* 0x000fd20000000002 */
[----:B------:R-:W-:-:S04]  /*10c0*/  UIADD3 UR5, UPT, UPT, -UR4, URZ, URZ ;  /* 0x000000ff04057290 */ /* 0x000fc8000fffe1ff */
[----:B------:R-:W-:Y:S02]  /*10d0*/  UIMAD UR5, UR7, UR5, UR30 ;  /* 0x00000005070572a4 */ /* 0x000fe4000f8e021e */
[----:B------:R-:W-:-:S04]  /*10e0*/  UIADD3 UR4, UPT, UPT, -UR6, URZ, URZ ;  /* 0x000000ff06047290 */ /* 0x000fc8000fffe1ff */
[----:B------:R-:W-:Y:S01]  /*10f0*/  IMAD.U32 R66, RZ, RZ, UR5 ;  /* 0x00000005ff427e24 */ /* 0x000fe2000f8e00ff */
[----:B------:R-:W-:-:S06]  /*1100*/  UIMAD UR4, UR8, UR4, UR31 ;  /* 0x00000004080472a4 */ /* 0x000fcc000f8e021f */
[----:B------:R-:W-:Y:S01]  /*1110*/  IMAD.U32 R65, RZ, RZ, UR4 ;  /* 0x00000004ff417e24 */ /* 0x000fe2000f8e00ff */
[----:B-1----:R-:W-:Y:S06]  /*1120*/  BRA.U UP5, `(.L_x_18) ;  /* 0x00000001052c7547 */ /* 0x002fec000b800000 */
[----:B------:R-:W-:Y:S02]  /*1130*/  R2UR UR4, R65 ;  /* 0x00000000410472ca */ /* 0x000fe400000e0000 */
[----:B------:R-:W-:-:S11]  /*1140*/  R2UR UR6, R66 ;  /* 0x00000000420672ca */ /* 0x000fd600000e0000 */
[----:B------:R-:W-:-:S04]  /*1150*/  UISETP.NE.AND UP0, UPT, UR4, URZ, UPT ;  /* 0x000000ff0400728c */ /* 0x000fc8000bf05270 */
[----:B------:R-:W-:-:S04]  /*1160*/  UISETP.EQ.OR UP0, UPT, UR6, URZ, !UP0 ;  /* 0x000000ff0600728c */ /* 0x000fc8000c702670 */
[----:B------:R-:W-:Y:S02]  /*1170*/  USEL UR5, URZ, 0x1, !UP0 ;  /* 0x00000001ff057887 */ /* 0x000fe4000c000000 */
[----:B------:R-:W-:-:S04]  /*1180*/  UISETP.NE.AND UP0, UPT, UR4, URZ, UPT ;  /* 0x000000ff0400728c */ /* 0x000fc8000bf05270 */
[----:B------:R-:W-:Y:S02]  /*1190*/  USEL UR4, URZ, 0x2, UP0 ;  /* 0x00000002ff047887 */ /* 0x000fe40008000000 */
[----:B------:R-:W-:-:S04]  /*11a0*/  UISETP.NE.AND UP0, UPT, UR6, 0x1, UPT ;  /* 0x000000010600788c */ /* 0x000fc8000bf05270 */
[----:B------:R-:W-:-:S04]  /*11b0*/  USEL UR4, UR4, 0x2, UP0 ;  /* 0x0000000204047887 */ /* 0x000fc80008000000 */
[----:B------:R-:W-:-:S06]  /*11c0*/  UIADD3 UR4, UPT, UPT, UR5, UR4, URZ ;  /* 0x0000000405047290 */ /* 0x000fcc000fffe0ff */
[----:B------:R-:W-:-:S07]  /*11d0*/  IMAD.U32 R2, RZ, RZ, UR4 ;  /* 0x00000004ff027e24 */ /* 0x000fce000f8e00ff */
.L_x_18:
[----:B------:R-:W1:Y:S01]  /*11e0*/  S2UR UR36, SR_CTAID.Z ;  /* 0x00000000002479c3 */ /* 0x000e620000002700 */
[----:B------:R-:W-:-:S09]  /*11f0*/  UISETP.GE.AND UP0, UPT, UR19, 0x1, UPT ;  /* 0x000000011300788c */ /* 0x000fd2000bf06270 */
[----:B------:R-:W-:Y:S05]  /*1200*/  BRA.U !UP0, `(.L_x_19) ;  /* 0x0000000108d47547 */ /* 0x000fea000b800000 */
[----:B------:R-:W2:Y:S01]  /*1210*/  LDCU.128 UR12, c[0x0][0xb10] ;  /* 0x00016200ff0c77ac */ /* 0x000ea20008000c00 */
[----:B------:R-:W3:Y:S01]  /*1220*/  LDCU UR20, c[0x0][0xb0c] ;  /* 0x00016180ff1477ac */ /* 0x000ee20008000800 */
[----:B------:R-:W4:Y:S01]  /*1230*/  LDCU UR6, c[0x0][0x370] ;  /* 0x00006e00ff0677ac */ /* 0x000f220008000800 */
[----:B------:R-:W1:Y:S01]  /*1240*/  LDCU UR7, c[0x0][0x374] ;  /* 0x00006e80ff0777ac */ /* 0x000e620008000800 */
[----:B------:R-:W1:Y:S01]  /*1250*/  LDCU UR21, c[0x0][0xb20] ;  /* 0x00016400ff1577ac */ /* 0x000e620008000800 */
[----:B--2---:R-:W-:Y:S02]  /*1260*/  UIMAD.WIDE.U32 UR4, UR30, UR12, URZ ;  /* 0x0000000c1e0472a5 */ /* 0x004fe4000f8e00ff */
[----:B---3--:R-:W-:Y:S01]  /*1270*/  UISETP.NE.AND UP0, UPT, UR20, 0x1, UPT ;  /* 0x000000011400788c */ /* 0x008fe2000bf05270 */
[----:B------:R-:W2:Y:S01]  /*1280*/  LDCU.64 UR8, c[0x0][0xb28] ;  /* 0x00016500ff0877ac */ /* 0x000ea20008000a00 */
[----:B----4-:R-:W-:-:S03]  /*1290*/  UIMAD.WIDE.U32 UR10, UR6, UR12, URZ ;  /* 0x0000000c060a72a5 */ /* 0x010fc6000f8e00ff */
[----:B------:R-:W-:Y:S01]  /*12a0*/  UMOV UR4, UR5 ;  /* 0x0000000500047c82 */ /* 0x000fe20008000000 */
[----:B------:R-:W-:Y:S02]  /*12b0*/  UISETP.NE.AND UP2, UPT, UR19, 0x1, UPT ;  /* 0x000000011300788c */ /* 0x000fe4000bf45270 */
[----:B------:R-:W-:Y:S01]  /*12c0*/  USHF.R.U32.HI UR4, URZ, UR13, UR4 ;  /* 0x0000000dff047299 */ /* 0x000fe20008011604 */
[----:B------:R-:W-:Y:S01]  /*12d0*/  UMOV UR10, UR11 ;  /* 0x0000000b000a7c82 */ /* 0x000fe20008000000 */
[----:B------:R-:W-:Y:S02]  /*12e0*/  UIMAD.WIDE.U32 UR16, UR31, UR15, URZ ;  /* 0x0000000f1f1072a5 */ /* 0x000fe4000f8e00ff */
[----:B------:R-:W-:Y:S02]  /*12f0*/  USEL UR5, UR30, UR4, !UP0 ;  /* 0x000000041e057287 */ /* 0x000fe4000c000000 */
[----:B------:R-:W-:Y:S02]  /*1300*/  @UP0 USHF.R.U32.HI UR6, URZ, UR13, UR10 ;  /* 0x0000000dff060299 */ /* 0x000fe4000801160a */
[----:B------:R-:W-:-:S02]  /*1310*/  UISETP.NE.AND UP0, UPT, UR14, 0x1, UPT ;  /* 0x000000010e00788c */ /* 0x000fc4000bf05270 */
[----:B-1----:R-:W-:Y:S02]  /*1320*/  UIMAD.WIDE.U32 UR10, UR7, UR15, URZ ;  /* 0x0000000f070a72a5 */ /* 0x002fe4000f8e00ff */
[----:B--2---:R-:W-:Y:S01]  /*1330*/  UIMAD.WIDE.U32 UR12, UR6, UR8, URZ ;  /* 0x00000008060c72a5 */ /* 0x004fe2000f8e00ff */
[----:B------:R-:W-:Y:S02]  /*1340*/  UMOV UR4, UR17 ;  /* 0x0000001100047c82 */ /* 0x000fe40008000000 */
[----:B------:R-:W-:Y:S02]  /*1350*/  USHF.R.U32.HI UR4, URZ, UR21, UR4 ;  /* 0x00000015ff047299 */ /* 0x000fe40008011604 */
[----:B------:R-:W-:Y:S02]  /*1360*/  UMOV UR10, UR11 ;  /* 0x0000000b000a7c82 */ /* 0x000fe40008000000 */
[----:B------:R-:W-:Y:S01]  /*1370*/  UMOV UR12, UR13 ;  /* 0x0000000d000c7c82 */ /* 0x000fe20008000000 */
[----:B------:R-:W-:-:S02]  /*1380*/  @UP0 USHF.R.U32.HI UR7, URZ, UR21, UR10 ;  /* 0x00000015ff070299 */ /* 0x000fc4000801160a */
[----:B------:R-:W-:Y:S02]  /*1390*/  USEL UR4, UR31, UR4, !UP0 ;  /* 0x000000041f047287 */ /* 0x000fe4000c000000 */
[----:B------:R-:W-:Y:S02]  /*13a0*/  UIMAD.WIDE.U32 UR10, UR7, UR8, URZ ;  /* 0x00000008070a72a5 */ /* 0x000fe4000f8e00ff */
[----:B------:R-:W-:Y:S02]  /*13b0*/  @UP2 USHF.R.U32.HI UR6, URZ, UR9, UR12 ;  /* 0x00000009ff062299 */ /* 0x000fe4000801160c */
[----:B------:R-:W-:-:S03]  /*13c0*/  UIMAD.WIDE.U32 UR12, UR4, UR8, URZ ;  /* 0x00000008040c72a5 */ /* 0x000fc6000f8e00ff */
[----:B------:R-:W-:Y:S02]  /*13d0*/  UMOV UR10, UR11 ;  /* 0x0000000b000a7c82 */ /* 0x000fe40008000000 */
[----:B------:R-:W-:Y:S02]  /*13e0*/  @UP2 USHF.R.U32.HI UR7, URZ, UR9, UR10 ;  /* 0x00000009ff072299 */ /* 0x000fe4000801160a */
[----:B------:R-:W-:Y:S02]  /*13f0*/  UIMAD UR10, UR6, UR19, URZ ;  /* 0x00000013060a72a4 */ /* 0x000fe4000f8e02ff */
[----:B------:R-:W-:-:S04]  /*1400*/  UIMAD UR7, UR7, UR19, URZ ;  /* 0x00000013070772a4 */ /* 0x000fc8000f8e02ff */
[----:B------:R-:W-:-:S03]  /*1410*/  UISETP.GE.AND UP0, UPT, UR4, UR7, UPT ;  /* 0x000000070400728c */ /* 0x000fc6000bf06270 */
[----:B------:R-:W-:Y:S01]  /*1420*/  UMOV UR7, UR13 ;  /* 0x0000000d00077c82 */ /* 0x000fe20008000000 */
[----:B------:R-:W-:Y:S02]  /*1430*/  UISETP.GE.OR UP0, UPT, UR5, UR10, UP0 ;  /* 0x0000000a0500728c */ /* 0x000fe40008706670 */
[----:B------:R-:W-:Y:S02]  /*1440*/  UIMAD.WIDE.U32 UR10, UR5, UR8, URZ ;  /* 0x00000008050a72a5 */ /* 0x000fe4000f8e00ff */
[----:B------:R-:W-:Y:S02]  /*1450*/  USHF.R.U32.HI UR7, URZ, UR9, UR7 ;  /* 0x00000009ff077299 */ /* 0x000fe40008011607 */
[----:B------:R-:W-:Y:S02]  /*1460*/  UIADD3 UR10, UPT, UPT, -UR4, URZ, URZ ;  /* 0x000000ff040a7290 */ /* 0x000fe4000fffe1ff */
[----:B------:R-:W-:Y:S02]  /*1470*/  USEL UR7, UR4, UR7, !UP2 ;  /* 0x0000000704077287 */ /* 0x000fe4000d000000 */
[----:B------:R-:W-:Y:S01]  /*1480*/  UIMAD UR10, UR14, UR10, UR31 ;  /* 0x0000000a0e0a72a4 */ /* 0x000fe2000f8e021f */
[----:B------:R-:W-:Y:S01]  /*1490*/  @!UP0 UMOV UR8, UR11 ;  /* 0x0000000b00088c82 */ /* 0x000fe20008000000 */
[----:B------:R-:W-:-:S02]  /*14a0*/  UIADD3 UR11, UPT, UPT, -UR5, URZ, URZ ;  /* 0x000000ff050b7290 */ /* 0x000fc4000fffe1ff */
[----:B------:R-:W-:Y:S02]  /*14b0*/  @!UP0 USHF.R.U32.HI UR8, URZ, UR9, UR8 ;  /* 0x00000009ff088299 */ /* 0x000fe40008011608 */
[----:B------:R-:W-:Y:S02]  /*14c0*/  UIADD3 UR9, UPT, UPT, -UR7, URZ, URZ ;  /* 0x000000ff07097290 */ /* 0x000fe4000fffe1ff */
[----:B------:R-:W-:Y:S02]  /*14d0*/  @!UP0 USEL UR8, UR5, UR8, !UP2 ;  /* 0x0000000805088287 */ /* 0x000fe4000d000000 */
[----:B------:R-:W-:Y:S02]  /*14e0*/  UIMAD UR9, UR19, UR9, UR4 ;  /* 0x00000009130972a4 */ /* 0x000fe4000f8e0204 */
[----:B------:R-:W-:Y:S02]  /*14f0*/  @!UP0 UIADD3 UR7, UPT, UPT, UR7, -UR8, URZ ;  /* 0x8000000807078290 */ /* 0x000fe4000fffe0ff */
[----:B------:R-:W-:-:S02]  /*1500*/  @!UP0 UIMAD UR6, UR9, UR6, UR8 ;  /* 0x00000006090682a4 */ /* 0x000fc4000f8e0208 */
[----:B------:R-:W-:Y:S02]  /*1510*/  @!UP0 UIMAD UR4, UR7, UR19, UR5 ;  /* 0x00000013070482a4 */ /* 0x000fe4000f8e0205 */
[----:B------:R-:W-:Y:S02]  /*1520*/  UIMAD UR30, UR20, UR11, UR30 ;  /* 0x0000000b141e72a4 */ /* 0x000fe4000f8e021e */
[----:B------:R-:W-:Y:S01]  /*1530*/  UIMAD UR31, UR4, UR14, UR10 ;  /* 0x0000000e041f72a4 */ /* 0x000fe2000f8e020a */
[----:B------:R-:W-:Y:S02]  /*1540*/  @!UP0 UMOV UR5, UR6 ;  /* 0x0000000600058c82 */ /* 0x000fe40008000000 */
[----:B------:R-:W-:-:S12]  /*1550*/  UIMAD UR30, UR5, UR20, UR30 ;  /* 0x00000014051e72a4 */ /* 0x000fd8000f8e021e */
.L_x_19:
[----:B------:R-:W-:-:S09]  /*1560*/  UISETP.NE.AND UP0, UPT, UR22, 0x1, UPT ;  /* 0x000000011600788c */ /* 0x000fd2000bf05270 */
[----:B------:R-:W-:Y:S05]  /*1570*/  BRA.U UP0, `(.L_x_20) ;  /* 0x0000000100407547 */ /* 0x000fea000b800000 */
[----:B------:R-:W2:Y:S01]  /*1580*/  LDCU.128 UR8, c[0x0][0xb10] ;  /* 0x00016200ff0877ac */ /* 0x000ea20008000c00 */
[----:B------:R-:W3:Y:S01]  /*1590*/  LDCU UR12, c[0x0][0xb0c] ;  /* 0x00016180ff0c77ac */ /* 0x000ee20008000800 */
[----:B------:R-:W4:Y:S01]  /*15a0*/  LDCU UR13, c[0x0][0xb20] ;  /* 0x00016400ff0d77ac */ /* 0x000f220008000800 */
[----:B--2---:R-:W-:Y:S02]  /*15b0*/  UIMAD.WIDE.U32 UR4, UR30, UR8, URZ ;  /* 0x000000081e0472a5 */ /* 0x004fe4000f8e00ff */
[----:B------:R-:W-:Y:S02]  /*15c0*/  UIMAD.WIDE.U32 UR6, UR31, UR11, URZ ;  /* 0x0000000b1f0672a5 */ /* 0x000fe4000f8e00ff */
[----:B---3--:R-:W-:Y:S02]  /*15d0*/  UISETP.NE.AND UP0, UPT, UR12, 0x1, UPT ;  /* 0x000000010c00788c */ /* 0x008fe4000bf05270 */
[----:B------:R-:W-:-:S03]  /*15e0*/  USHF.R.U32.HI UR5, URZ, UR9, UR5 ;  /* 0x00000009ff057299 */ /* 0x000fc60008011605 */
[----:B------:R-:W-:Y:S01]  /*15f0*/  UMOV UR4, UR7 ;  /* 0x0000000700047c82 */ /* 0x000fe20008000000 */
[----:B------:R-:W-:Y:S02]  /*1600*/  USEL UR5, UR30, UR5, !UP0 ;  /* 0x000000051e057287 */ /* 0x000fe4000c000000 */
[----:B------:R-:W-:Y:S02]  /*1610*/  UISETP.NE.AND UP0, UPT, UR10, 0x1, UPT ;  /* 0x000000010a00788c */ /* 0x000fe4000bf05270 */
[----:B----4-:R-:W-:-:S04]  /*1620*/  USHF.R.U32.HI UR4, URZ, UR13, UR4 ;  /* 0x0000000dff047299 */ /* 0x010fc80008011604 */
[----:B------:R-:W-:-:S04]  /*1630*/  USEL UR4, UR31, UR4, !UP0 ;  /* 0x000000041f047287 */ /* 0x000fc8000c000000 */
[----:B------:R-:W-:Y:S02]  /*1640*/  UIADD3 UR6, UPT, UPT, UR5, -UR4, URZ ;  /* 0x8000000405067290 */ /* 0x000fe4000fffe0ff */
[----:B------:R-:W-:Y:S02]  /*1650*/  UIADD3 UR4, UPT, UPT, -UR5, UR4, URZ ;  /* 0x0000000405047290 */ /* 0x000fe4000fffe1ff */
[----:B------:R-:W-:Y:S02]  /*1660*/  UIMAD UR31, UR6, UR10, UR31 ;  /* 0x0000000a061f72a4 */ /* 0x000fe4000f8e021f */
[----:B------:R-:W-:-:S12]  /*1670*/  UIMAD UR30, UR4, UR12, UR30 ;  /* 0x0000000c041e72a4 */ /* 0x000fd8000f8e021e */
.L_x_20:
[----:B------:R-:W-:Y:S01]  /*1680*/  UISETP.NE.AND UP0, UPT, UR18, 0x2, UPT ;  /* 0x000000021200788c */ /* 0x000fe2000bf05270 */
[----:B------:R-:W-:Y:S09]  /*1690*/  BRA.U !UP6, `(.L_x_21) ;  /* 0x000000010e0c7547 */ /* 0x000ff2000b800000 */
[----:B------:R-:W-:Y:S01]  /*16a0*/  UCGABAR_WAIT ;  /* 0x0000000000007dc7 */ /* 0x000fe20008000000 */
[----:B------:R-:W-:Y:S01]  /*16b0*/  CCTL.IVALL ;  /* 0x00000000ff00798f */ /* 0x000fe20002000000 */
[----:B------:R-:W-:Y:S05]  /*16c0*/  BRA `(.L_x_22) ;  /* 0x0000000000047947 */ /* 0x000fea0003800000 */
.L_x_21:
[----:B------:R-:W-:Y:S06]  /*16d0*/  BAR.SYNC.DEFER_BLOCKING 0x0 ;  /* 0x0000000000007b1d */ /* 0x000fec0000010000 */
.L_x_22:
[----:B------:R-:W-:Y:S05]  /*16e0*/  BRA.U UP0, `(.L_x_23) ;  /* 0x0000001500587547 */ /* 0x000fea000b800000 */
[----:B------:R-:W2:Y:S01]  /*16f0*/  LDCU UR6, c[0x0][0x38c] ;  /* 0x00007180ff0677ac */ /* 0x000ea20008000800 */
[----:B------:R-:W3:Y:S01]  /*1700*/  S2UR UR8, SR_CgaCtaId ;  /* 0x00000000000879c3 */ /* 0x000ee20000008800 */
[----:B------:R-:W-:Y:S01]  /*1710*/  PLOP3.LUT P1, PT, PT, PT, UP3, 0x80, 0x8 ;  /* 0x000000000008781c */ /* 0x000fe20003f2f038 */
[----:B------:R-:W-:Y:S01]  /*1720*/  IMAD.MOV.U32 R12, RZ, RZ, 0x1 ;  /* 0x00000001ff0c7424 */ /* 0x000fe200078e00ff */
[----:B------:R-:W-:Y:S01]  /*1730*/  UMOV UR7, 0x400 ;  /* 0x0000040000077882 */ /* 0x000fe20000000000 */
[----:B------:R-:W-:Y:S01]  /*1740*/  UISETP.NE.AND UP1, UPT, UR18, URZ, UPT ;  /* 0x000000ff1200728c */ /* 0x000fe2000bf25270 */
[----:B------:R-:W-:Y:S01]  /*1750*/  ISETP.EQ.OR P2, PT, R0, RZ, P3 ;  /* 0x000000ff0000720c */ /* 0x000fe20001f42670 */
[----:B------:R-:W-:Y:S01]  /*1760*/  USEL UR24, URZ, 0x1, UP4 ;  /* 0x00000001ff187887 */ /* 0x000fe2000a000000 */
[----:B------:R-:W-:Y:S02]  /*1770*/  PLOP3.LUT P1, PT, P1, PT, PT, 0x8, 0x80 ;  /* 0x000000000080781c */ /* 0x000fe40000f2e170 */
[----:B------:R-:W-:Y:S01]  /*1780*/  CS2R R10, SRZ ;  /* 0x00000000000a7805 */ /* 0x000fe2000001ff00 */
[----:B------:R-:W-:Y:S01]  /*1790*/  IMAD.MOV.U32 R9, RZ, RZ, RZ ;  /* 0x000000ffff097224 */ /* 0x000fe200078e00ff */
[----:B------:R-:W4:Y:S01]  /*17a0*/  LDCU UR40, c[0x0][0x370] ;  /* 0x00006e00ff2877ac */ /* 0x000f220008000800 */
[----:B------:R-:W-:Y:S01]  /*17b0*/  IMAD.MOV.U32 R8, RZ, RZ, 0x1 ;  /* 0x00000001ff087424 */ /* 0x000fe200078e00ff */
[----:B------:R-:W1:Y:S01]  /*17c0*/  LDCU.64 UR26, c[0x0][0x348] ;  /* 0x00006900ff1a77ac */ /* 0x000e620008000a00 */
[----:B--2---:R-:W-:-:S02]  /*17d0*/  UIADD3 UR5, UPT, UPT, UR6, 0x1f, URZ ;  /* 0x0000001f06057890 */ /* 0x004fc4000fffe0ff */
[----:B------:R-:W-:Y:S02]  /*17e0*/  USHF.R.U32.HI UR45, URZ, 0x5, UR28 ;  /* 0x00000005ff2d7899 */ /* 0x000fe4000801161c */
[----:B------:R-:W-:Y:S02]  /*17f0*/  USHF.R.S32.HI UR4, URZ, 0x1f, UR5 ;  /* 0x0000001fff047899 */ /* 0x000fe40008011405 */
[----:B---3--:R-:W-:Y:S02]  /*1800*/  ULEA UR7, UR8, UR7, 0x18 ;  /* 0x0000000708077291 */ /* 0x008fe4000f8ec0ff */
[----:B------:R-:W-:Y:S02]  /*1810*/  ULEA.HI UR4, UR4, UR5, URZ, 0x5 ;  /* 0x0000000504047291 */ /* 0x000fe4000f8f28ff */
[----:B------:R-:W-:Y:S02]  /*1820*/  UIADD3 UR5, UPT, UPT, UR6, -0x1, URZ ;  /* 0xffffffff06057890 */ /* 0x000fe4000fffe0ff */
[----:B------:R-:W-:-:S02]  /*1830*/  USHF.R.S32.HI UR43, URZ, 0x5, UR4 ;  /* 0x00000005ff2b7899 */ /* 0x000fc40008011404 */
[----:B------:R-:W-:Y:S02]  /*1840*/  UISETP.GE.U32.AND UP2, UPT, UR5, -0x3f, UPT ;  /* 0xffffffc10500788c */ /* 0x000fe4000bf46070 */
[----:B------:R-:W-:Y:S02]  /*1850*/  UISETP.LT.U32.AND UP0, UPT, UR43, 0x8, UPT ;  /* 0x000000082b00788c */ /* 0x000fe4000bf01070 */
[----:B------:R-:W-:Y:S02]  /*1860*/  ULEA UR29, UR28, UR7, 0x2 ;  /* 0x000000071c1d7291 */ /* 0x000fe4000f8e10ff */
[----:B------:R-:W-:Y:S02]  /*1870*/  USEL UR41, UR43, 0x8, UP0 ;  /* 0x000000082b297887 */ /* 0x000fe40008000000 */
[----:B------:R-:W-:Y:S02]  /*1880*/  UIADD3 UR46, UPT, UPT, UR6, 0x3e, URZ ;  /* 0x0000003e062e7890 */ /* 0x000fe4000fffe0ff */
[----:B------:R-:W-:-:S02]  /*1890*/  UIADD3 UR21, UPT, UPT, UR41, -0x1, URZ ;  /* 0xffffffff29157890 */ /* 0x000fc4000fffe0ff */
[----:B------:R-:W-:Y:S01]  /*18a0*/  @UP2 UIADD3 UR21, UPT, UPT, UR41, URZ, URZ ;  /* 0x000000ff29152290 */ /* 0x000fe2000fffe0ff */
[----:B------:R-:W2:Y:S01]  /*18b0*/  LDCU UR39, c[0x0][0x374] ;  /* 0x00006e80ff2777ac */ /* 0x000ea20008000800 */
[----:B------:R-:W-:Y:S02]  /*18c0*/  USEL UR24, UR24, 0x2, UP1 ;  /* 0x0000000218187887 */ /* 0x000fe40008800000 */
[----:B------:R-:W-:Y:S02]  /*18d0*/  UIADD3 UR29, UPT, UPT, UR29, 0x18800, URZ ;  /* 0x000188001d1d7890 */ /* 0x000fe4000fffe0ff */
[----:B------:R-:W-:Y:S02]  /*18e0*/  UIADD3 UR44, UPT, UPT, UR43, -UR41, URZ ;  /* 0x800000292b2c7290 */ /* 0x000fe4000fffe0ff */
[----:B------:R-:W-:Y:S01]  /*18f0*/  UIADD3 UR21, UPT, UPT, UR21, 0x1, URZ ;  /* 0x0000000115157890 */ /* 0x000fe2000fffe0ff */
[----:B-1--4-:R-:W-:-:S11]  /*1900*/  UMOV UR5, URZ ;  /* 0x000000ff00057c82 */ /* 0x012fd60008000000 */
.L_x_43:
[----:B-1----:R-:W1:Y:S02]  /*1910*/  S2UR UR4, SR_CgaCtaId ;  /* 0x00000000000479c3 */ /* 0x002e640000008800 */
[----:B-1----:R-:W-:-:S09]  /*1920*/  UISETP.NE.AND UP0, UPT, UR4, URZ, UPT ;  /* 0x000000ff0400728c */ /* 0x002fd2000bf05270 */
[----:B------:R-:W-:Y:S05]  /*1930*/  BRA.U UP0, `(.L_x_24) ;  /* 0x0000000100287547 */ /* 0x000fea000b800000 */
[----:B------:R-:W-:Y:S02]  /*1940*/  LEA R0, R9, UR7, 0x3 ;  /* 0x0000000709007c11 */ /* 0x000fe4000f8e18ff */
[----:B------:R-:W-:-:S04]  /*1950*/  SHF.L.U32 R3, R8, 0x1f, RZ ;  /* 0x0000001f08037819 */ /* 0x000fc800000006ff */
[----:B------:R-:W1:Y:S02]  /*1960*/  SYNCS.PHASECHK.TRANS64.TRYWAIT P0, [R0+URZ+0x140], R3 ;  /* 0x00014003000075a7 */ /* 0x000e6400080011ff */
[----:B-1----:R-:W-:Y:S05]  /*1970*/  @!P0 BRA `(.L_x_25) ;  /* 0x0000007400048947 */ /* 0x002fea0003800000 */
.L_x_143:
[----:B------:R3:W-:Y:S01]  /*1980*/  SYNCS.ARRIVE.TRANS64.A1T0 RZ, [R0+URZ+0x130], RZ ;  /* 0x000130ff00ff79a7 */ /* 0x0007e200081000ff */
[----:B------:R-:W-:-:S05]  /*1990*/  VIADD R9, R9, 0x1 ;  /* 0x0000000109097836 */ /* 0x000fca0000000000 */
[----:B------:R-:W-:-:S04]  /*19a0*/  ISETP.NE.AND P0, PT, R9, 0x2, PT ;  /* 0x000000020900780c */ /* 0x000fc80003f05270 */
[----:B-1----:R-:W-:Y:S02]  /*19b0*/  SEL R3, RZ, 0x1, P0 ;  /* 0x00000001ff037807 */ /* 0x002fe40000000000 */
[----:B------:R-:W-:Y:S02]  /*19c0*/  SEL R9, R9, RZ, P0 ;  /* 0x000000ff09097207 */ /* 0x000fe40000000000 */
[----:B------:R-:W-:-:S07]  /*19d0*/  LOP3.LUT R8, R8, R3, RZ, 0x3c, !PT ;  /* 0x0000000308087212 */ /* 0x000fce00078e3cff */
.L_x_24:
[----:B------:R-:W-:Y:S01]  /*19e0*/  ULEA UR4, UR5, UR7, 0x3 ;  /* 0x0000000705047291 */ /* 0x000fe2000f8e18ff */
[----:B---3--:R-:W-:Y:S01]  /*19f0*/  SHF.L.U32 R0, R12, 0x1f, RZ ;  /* 0x0000001f0c007819 */ /* 0x008fe200000006ff */
[----:B------:R-:W-:Y:S02]  /*1a00*/  UISETP.GE.U32.AND UP0, UPT, UR46, 0x3f, UPT ;  /* 0x0000003f2e00788c */ /* 0x000fe4000bf06070 */
[----:B------:R-:W-:Y:S02]  /*1a10*/  USHF.L.U32 UR35, UR30, 0x6, URZ ;  /* 0x000000061e237899 */ /* 0x000fe400080006ff */
[----:B------:R-:W-:Y:S01]  /*1a20*/  ULEA UR19, UR31, UR45, 0x7 ;  /* 0x0000002d1f137291 */ /* 0x000fe2000f8e38ff */
[----:B------:R-:W-:Y:S02]  /*1a30*/  UMOV UR13, URZ ;  /* 0x000000ff000d7c82 */ /* 0x000fe40008000000 */
[----:B------:R1:W3:Y:S02]  /*1a40*/  SYNCS.PHASECHK.TRANS64.TRYWAIT P0, [UR4+0x40], R0 ;  /* 0x00004000ff0075a7 */ /* 0x0002e40008001104 */
[----:B------:R-:W-:Y:S07]  /*1a50*/  BRA.U !UP0, `(.L_x_26) ;  /* 0x0000000108c07547 */ /* 0x000fee000b800000 */
[----:B------:R-:W-:Y:S01]  /*1a60*/  UMOV UR6, URZ ;  /* 0x000000ff00067c82 */ /* 0x000fe20008000000 */
[----:B------:R-:W-:-:S05]  /*1a70*/  UMOV UR4, UR5 ;  /* 0x0000000500047c82 */ /* 0x000fca0008000000 */
.L_x_32:
[----:B------:R-:W-:Y:S01]  /*1a80*/  ULEA UR33, UR4, UR7, 0x3 ;  /* 0x0000000704217291 */ /* 0x000fe2000f8e18ff */
[----:B---3--:R-:W-:Y:S01]  /*1a90*/  @!P3 MOV R2, 0x6000 ;  /* 0x000060000002b802 */ /* 0x008fe20000000f00 */
[----:B-1-34-:R-:W-:Y:S10]  /*1aa0*/  @P0 BRA `(.L_x_27) ;  /* 0x00000000000c0947 */ /* 0x01aff40003800000 */
[----:B------:R-:W-:-:S04]  /*1ab0*/  SHF.L.U32 R3, R12, 0x1f, RZ ;  /* 0x0000001f0c037819 */ /* 0x000fc800000006ff */
[----:B------:R-:W3:Y:S02]  /*1ac0*/  SYNCS.PHASECHK.TRANS64.TRYWAIT P0, [UR33+0x40], R3 ;  /* 0x00004003ff0075a7 */ /* 0x000ee40008001121 */
[----:B---3--:R-:W-:Y:S05]  /*1ad0*/  @!P0 BRA `(.L_x_28) ;  /* 0x0000007000c08947 */ /* 0x008fea0003800000 */
.L_x_27:
[----:B------:R3:W-:Y:S01]  /*1ae0*/  @!P3 SYNCS.ARRIVE.TRANS64 RZ, [UR33], R2 ;  /* 0x00000002ffffb9a7 */ /* 0x0007e20008000021 */
[----:B------:R-:W-:-:S04]  /*1af0*/  ULOP3.LUT UR5, UR24, 0x2, URZ, 0xfc, !UPT ;  /* 0x0000000218057892 */ /* 0x000fc8000f8efcff */
[----:B------:R-:W-:-:S09]  /*1b00*/  UISETP.NE.AND UP0, UPT, UR5, 0x2, UPT ;  /* 0x000000020500788c */ /* 0x000fd2000bf05270 */
[----:B------:R-:W-:Y:S05]  /*1b10*/  BRA.U UP0, `(.L_x_29) ;  /* 0x0000000100047547 */ /* 0x000fea000b800000 */
[----:B--2---:R-:W-:Y:S05]  /*1b20*/  BPT.TRAP 0x1 ;  /* 0x000000040000795c */ /* 0x004fea0000300000 */
.L_x_29:
[----:B------:R-:W-:Y:S04]  /*1b30*/  BSSY.RECONVERGENT B0, `(.L_x_30) ;  /* 0x0000003000007945 */ /* 0x000fe80003800200 */
[----:B------:R-:W-:Y:S05]  /*1b40*/  @P2 BRA `(.L_x_31) ;  /* 0x0000000000042947 */ /* 0x000fea0003800000 */
[----:B--2---:R-:W-:Y:S05]  /*1b50*/  BPT.TRAP 0x1 ;  /* 0x000000040000795c */ /* 0x004fea0000300000 */
.L_x_31:
[----:B--2---:R-:W-:Y:S05]  /*1b60*/  BSYNC.RECONVERGENT B0 ;  /* 0x0000000000007941 */ /* 0x004fea0003800200 */
.L_x_30:
[----:B------:R-:W-:Y:S02]  /*1b70*/  UIADD3 UR5, UPT, UPT, UR4, 0x1, URZ ;  /* 0x0000000104057890 */ /* 0x000fe4000fffe0ff */
[----:B------:R-:W-:Y:S02]  /*1b80*/  ULEA UR32, UR4, UR7, 0xd ;  /* 0x0000000704207291 */ /* 0x000fe4000f8e68ff */
[----:B------:R-:W-:Y:S02]  /*1b90*/  UISETP.NE.AND UP0, UPT, UR5, 0x8, UPT ;  /* 0x000000080500788c */ /* 0x000fe4000bf05270 */
[----:B------:R-:W-:Y:S02]  /*1ba0*/  USHF.L.U32 UR34, UR6, 0x5, URZ ;  /* 0x0000000506227899 */ /* 0x000fe400080006ff */
[----:B------:R-:W-:Y:S02]  /*1bb0*/  USEL UR9, URZ, 0x1, UP0 ;  /* 0x00000001ff097887 */ /* 0x000fe40008000000 */
[----:B------:R-:W-:-:S02]  /*1bc0*/  USEL UR5, UR5, URZ, UP0 ;  /* 0x000000ff05057287 */ /* 0x000fc40008000000 */
[----:B------:R-:W-:Y:S02]  /*1bd0*/  ULEA UR4, UR4, UR28, 0xc ;  /* 0x0000001c04047291 */ /* 0x000fe4000f8e60ff */
[----:B------:R-:W-:Y:S01]  /*1be0*/  ULEA UR8, UR5, UR7, 0x3 ;  /* 0x0000000705087291 */ /* 0x000fe2000f8e18ff */
[----:B------:R-:W-:Y:S01]  /*1bf0*/  LOP3.LUT R12, R12, UR9, RZ, 0x3c, !PT ;  /* 0x000000090c0c7c12 */ /* 0x000fe2000f8e3cff */
[----:B------:R-:W-:Y:S02]  /*1c00*/  UIADD3 UR6, UPT, UPT, UR6, 0x1, URZ ;  /* 0x0000000106067890 */ /* 0x000fe4000fffe0ff */
[----:B------:R-:W-:Y:S01]  /*1c10*/  UIADD3 UR10, UP1, UPT, UR26, 0x80, URZ ;  /* 0x000000801a0a7890 */ /* 0x000fe2000ff3e0ff */
[----:B-1----:R-:W-:Y:S01]  /*1c20*/  SHF.L.U32 R0, R12, 0x1f, RZ ;  /* 0x0000001f0c007819 */ /* 0x002fe200000006ff */
[----:B------:R-:W-:Y:S02]  /*1c30*/  ULEA UR4, UR4, UR7, 0x2 ;  /* 0x0000000704047291 */ /* 0x000fe4000f8e10ff */
[----:B------:R-:W-:Y:S01]  /*1c40*/  UIADD3.X UR11, UPT, UPT, URZ, UR27, URZ, UP1, !UPT ;  /* 0x0000001bff0b7290 */ /* 0x000fe20008ffe4ff */
[----:B------:R4:W1:Y:S01]  /*1c50*/  SYNCS.PHASECHK.TRANS64.TRYWAIT P0, [UR8+0x40], R0 ;  /* 0x00004000ff0075a7 */ /* 0x0008620008001108 */
[----:B------:R-:W-:-:S02]  /*1c60*/  UIADD3 UR8, UP0, UPT, UR26, 0x180, URZ ;  /* 0x000001801a087890 */ /* 0x000fc4000ff1e0ff */
[----:B------:R-:W-:Y:S02]  /*1c70*/  UIADD3 UR32, UPT, UPT, UR32, 0x8800, URZ ;  /* 0x0000880020207890 */ /* 0x000fe4000fffe0ff */
[----:B------:R-:W-:Y:S02]  /*1c80*/  UIADD3.X UR9, UPT, UPT, URZ, UR27, URZ, UP0, !UPT ;  /* 0x0000001bff097290 */ /* 0x000fe400087fe4ff */
[----:B------:R-:W-:Y:S02]  /*1c90*/  UISETP.NE.AND UP0, UPT, UR6, UR21, UPT ;  /* 0x000000150600728c */ /* 0x000fe4000bf05270 */
[----:B------:R-:W-:Y:S01]  /*1ca0*/  UIADD3 UR16, UPT, UPT, UR4, 0x18800, URZ ;  /* 0x0001880004107890 */ /* 0x000fe2000fffe0ff */
[----:B------:R-:W-:Y:S01]  /*1cb0*/  UMOV UR12, 0x0 ;  /* 0x00000000000c7882 */ /* 0x000fe20000000000 */
[----:B------:R-:W-:Y:S01]  /*1cc0*/  UMOV UR13, 0x10000000 ;  /* 0x10000000000d7882 */ /* 0x000fe20000000000 */
[----:B------:R-:W-:Y:S01]  /*1cd0*/  UMOV UR4, 0x30000 ;  /* 0x0003000000047882 */ /* 0x000fe20000000000 */
[----:B------:R-:W-:Y:S01]  /*1ce0*/  UMOV UR20, UR36 ;  /* 0x0000002400147c82 */ /* 0x000fe20008000000 */
[----:B------:R-:W-:Y:S01]  /*1cf0*/  UMOV UR17, UR33 ;  /* 0x0000002100117c82 */ /* 0x000fe20008000000 */
[----:B------:R-:W-:Y:S01]  /*1d00*/  UMOV UR18, UR34 ;  /* 0x0000002200127c82 */ /* 0x000fe20008000000 */
[----:B------:R-:W-:Y:S02]  /*1d10*/  UTMALDG.3D [UR32], [UR10], desc[UR12] ;  /* 0x00000c200a0075b4 */ /* 0x000fe40008011000 */
[----:B------:R2:W-:Y:S02]  /*1d20*/  UTMALDG.3D.MULTICAST [UR16], [UR8], UR4, desc[UR12] ;  /* 0x00000c10080073b4 */ /* 0x0005e40008011804 */
[----:B--2---:R-:W-:Y:S01]  /*1d30*/  UMOV UR13, UR21 ;  /* 0x00000015000d7c82 */ /* 0x004fe20008000000 */
[----:B------:R-:W-:Y:S01]  /*1d40*/  UMOV UR4, UR5 ;  /* 0x0000000500047c82 */ /* 0x000fe20008000000 */
[----:B------:R-:W-:Y:S05]  /*1d50*/  BRA.U UP0, `(.L_x_32) ;  /* 0xfffffffd00487547 */ /* 0x000fea000b83ffff */
.L_x_26:
[----:B------:R-:W-:Y:S01]  /*1d60*/  ULEA UR4, UR5, UR7, 0x3 ;  /* 0x0000000705047291 */ /* 0x000fe2000f8e18ff */
[----:B-1--4-:R-:W-:Y:S01]  /*1d70*/  SHF.L.U32 R0, R12, 0x1f, RZ ;  /* 0x0000001f0c007819 */ /* 0x012fe200000006ff */
[----:B------:R-:W-:Y:S01]  /*1d80*/  @!P1 SYNCS.ARRIVE.TRANS64.A1T0 RZ, [UR7+0xc8], RZ ;  /* 0x0000c8ffffff99a7 */ /* 0x000fe20008100007 */
[----:B------:R-:W-:-:S06]  /*1d90*/  UISETP.GT.AND UP0, UPT, UR43, UR41, UPT ;  /* 0x000000292b00728c */ /* 0x000fcc000bf04270 */
[----:B---3--:R1:W3:Y:S03]  /*1da0*/  SYNCS.PHASECHK.TRANS64.TRYWAIT P0, [UR4+0x40], R0 ;  /* 0x00004000ff0075a7 */ /* 0x0082e60008001104 */
[----:B------:R-:W-:Y:S05]  /*1db0*/  BRA.U !UP0, `(.L_x_33) ;  /* 0x0000000108bc7547 */ /* 0x000fea000b800000 */
[----:B------:R-:W-:Y:S01]  /*1dc0*/  UIADD3 UR25, UPT, UPT, UR44, UR13, URZ ;  /* 0x0000000d2c197290 */ /* 0x000fe2000fffe0ff */
[----:B------:R-:W-:-:S11]  /*1dd0*/  UMOV UR4, UR5 ;  /* 0x0000000500047c82 */ /* 0x000fd60008000000 */
.L_x_39:
[----:B------:R-:W-:Y:S01]  /*1de0*/  ULEA UR9, UR4, UR7, 0x3 ;  /* 0x0000000704097291 */ /* 0x000fe2000f8e18ff */
[----:B---3--:R-:W-:Y:S01]  /*1df0*/  @!P3 MOV R2, 0x6000 ;  /* 0x000060000002b802 */ /* 0x008fe20000000f00 */
[----:B-1-3--:R-:W-:Y:S10]  /*1e00*/  @P0 BRA `(.L_x_34) ;  /* 0x00000000000c0947 */ /* 0x00aff40003800000 */
[----:B------:R-:W-:-:S04]  /*1e10*/  SHF.L.U32 R3, R12, 0x1f, RZ ;  /* 0x0000001f0c037819 */ /* 0x000fc800000006ff */
[----:B------:R-:W3:Y:S02]  /*1e20*/  SYNCS.PHASECHK.TRANS64.TRYWAIT P0, [UR9+0x40], R3 ;  /* 0x00004003ff0075a7 */ /* 0x000ee40008001109 */
[----:B---3--:R-:W-:Y:S05]  /*1e30*/  @!P0 BRA `(.L_x_35) ;  /* 0x0000007000008947 */ /* 0x008fea0003800000 */
.L_x_34:
[----:B------:R3:W-:Y:S01]  /*1e40*/  @!P3 SYNCS.ARRIVE.TRANS64 RZ, [UR9], R2 ;  /* 0x00000002ffffb9a7 */ /* 0x0007e20008000009 */
[----:B------:R-:W-:-:S04]  /*1e50*/  ULOP3.LUT UR5, UR24, 0x2, URZ, 0xfc, !UPT ;  /* 0x0000000218057892 */ /* 0x000fc8000f8efcff */
[----:B------:R-:W-:-:S09]  /*1e60*/  UISETP.NE.AND UP0, UPT, UR5, 0x2, UPT ;  /* 0x000000020500788c */ /* 0x000fd2000bf05270 */
[----:B------:R-:W-:Y:S05]  /*1e70*/  BRA.U UP0, `(.L_x_36) ;  /* 0x0000000100047547 */ /* 0x000fea000b800000 */
[----:B--2---:R-:W-:Y:S05]  /*1e80*/  BPT.TRAP 0x1 ;  /* 0x000000040000795c */ /* 0x004fea0000300000 */
.L_x_36:
[----:B------:R-:W-:Y:S04]  /*1e90*/  BSSY.RECONVERGENT B0, `(.L_x_37) ;  /* 0x0000003000007945 */ /* 0x000fe80003800200 */
[----:B------:R-:W-:Y:S05]  /*1ea0*/  @P2 BRA `(.L_x_38) ;  /* 0x0000000000042947 */ /* 0x000fea0003800000 */
[----:B--2---:R-:W-:Y:S05]  /*1eb0*/  BPT.TRAP 0x1 ;  /* 0x000000040000795c */ /* 0x004fea0000300000 */
.L_x_38:
[----:B--2---:R-:W-:Y:S05]  /*1ec0*/  BSYNC.RECONVERGENT B0 ;  /* 0x0000000000007941 */ /* 0x004fea0003800200 */
.L_x_37:
[----:B------:R-:W-:Y:S02]  /*1ed0*/  UIADD3 UR5, UPT, UPT, UR4, 0x1, URZ ;  /* 0x0000000104057890 */ /* 0x000fe4000fffe0ff */
[----:B------:R-:W-:Y:S02]  /*1ee0*/  UIADD3 UR14, UP1, UPT, UR26, 0x80, URZ ;  /* 0x000000801a0e7890 */ /* 0x000fe4000ff3e0ff */
[----:B------:R-:W-:Y:S02]  /*1ef0*/  UISETP.NE.AND UP0, UPT, UR5, 0x8, UPT ;  /* 0x000000080500788c */ /* 0x000fe4000bf05270 */
[----:B------:R-:W-:Y:S02]  /*1f00*/  USHF.L.U32 UR10, UR13, 0x5, URZ ;  /* 0x000000050d0a7899 */ /* 0x000fe400080006ff */
[----:B------:R-:W-:Y:S02]  /*1f10*/  USEL UR8, URZ, 0x1, UP0 ;  /* 0x00000001ff087887 */ /* 0x000fe40008000000 */
[----:B------:R-:W-:-:S02]  /*1f20*/  USEL UR5, UR5, URZ, UP0 ;  /* 0x000000ff05057287 */ /* 0x000fc40008000000 */
[----:B------:R-:W-:Y:S02]  /*1f30*/  UIADD3 UR22, UP0, UPT, UR26, 0x180, URZ ;  /* 0x000001801a167890 */ /* 0x000fe4000ff1e0ff */
[----:B------:R-:W-:Y:S01]  /*1f40*/  LOP3.LUT R12, R12, UR8, RZ, 0x3c, !PT ;  /* 0x000000080c0c7c12 */ /* 0x000fe2000f8e3cff */
[----:B------:R-:W-:Y:S02]  /*1f50*/  ULEA UR8, UR4, UR7, 0xd ;  /* 0x0000000704087291 */ /* 0x000fe4000f8e68ff */
[----:B------:R-:W-:Y:S01]  /*1f60*/  ULEA UR6, UR5, UR7, 0x3 ;  /* 0x0000000705067291 */ /* 0x000fe2000f8e18ff */
[----:B-1----:R-:W-:Y:S01]  /*1f70*/  SHF.L.U32 R0, R12, 0x1f, RZ ;  /* 0x0000001f0c007819 */ /* 0x002fe200000006ff */
[----:B------:R-:W-:Y:S02]  /*1f80*/  UIADD3 UR8, UPT, UPT, UR8, 0x8800, URZ ;  /* 0x0000880008087890 */ /* 0x000fe4000fffe0ff */
[----:B------:R-:W-:Y:S02]  /*1f90*/  UIADD3.X UR15, UPT, UPT, URZ, UR27, URZ, UP1, !UPT ;  /* 0x0000001bff0f7290 */ /* 0x000fe40008ffe4ff */
[----:B------:R-:W-:-:S02]  /*1fa0*/  ULEA UR16, UR4, UR29, 0xe ;  /* 0x0000001d04107291 */ /* 0x000fc4000f8e70ff */
[----:B------:R-:W-:Y:S01]  /*1fb0*/  UIADD3.X UR23, UPT, UPT, URZ, UR27, URZ, UP0, !UPT ;  /* 0x0000001bff177290 */ /* 0x000fe200087fe4ff */
[----:B------:R4:W1:Y:S01]  /*1fc0*/  SYNCS.PHASECHK.TRANS64.TRYWAIT P0, [UR6+0x40], R0 ;  /* 0x00004000ff0075a7 */ /* 0x0008620008001106 */
[----:B------:R-:W-:Y:S01]  /*1fd0*/  UMOV UR30, 0x0 ;  /* 0x00000000001e7882 */ /* 0x000fe20000000000 */
[----:B------:R-:W-:Y:S01]  /*1fe0*/  UMOV UR31, 0x10000000 ;  /* 0x10000000001f7882 */ /* 0x000fe20000000000 */
[----:B------:R-:W-:Y:S01]  /*1ff0*/  UMOV UR11, UR35 ;  /* 0x00000023000b7c82 */ /* 0x000fe20008000000 */
[----:B------:R-:W-:Y:S01]  /*2000*/  UMOV UR12, UR36 ;  /* 0x00000024000c7c82 */ /* 0x000fe20008000000 */
[----:B------:R-:W-:Y:S01]  /*2010*/  UMOV UR6, 0x30000 ;  /* 0x0003000000067882 */ /* 0x000fe20000000000 */
[----:B------:R-:W-:Y:S01]  /*2020*/  UMOV UR20, UR36 ;  /* 0x0000002400147c82 */ /* 0x000fe20008000000 */
[----:B------:R-:W-:Y:S01]  /*2030*/  UMOV UR17, UR9 ;  /* 0x0000000900117c82 */ /* 0x000fe20008000000 */
[----:B------:R-:W-:Y:S01]  /*2040*/  UMOV UR18, UR10 ;  /* 0x0000000a00127c82 */ /* 0x000fe20008000000 */
[----:B------:R4:W-:Y:S01]  /*2050*/  UTMALDG.3D [UR8], [UR14], desc[UR30] ;  /* 0x00001e080e0075b4 */ /* 0x0009e20008011000 */
[----:B------:R-:W-:Y:S01]  /*2060*/  UIADD3 UR13, UPT, UPT, UR13, 0x1, URZ ;  /* 0x000000010d0d7890 */ /* 0x000fe2000fffe0ff */
[----:B------:R-:W-:-:S03]  /*2070*/  UMOV UR4, UR5 ;  /* 0x0000000500047c82 */ /* 0x000fc60008000000 */
[----:B------:R-:W-:Y:S01]  /*2080*/  UISETP.NE.AND UP0, UPT, UR13, UR25, UPT ;  /* 0x000000190d00728c */ /* 0x000fe2000bf05270 */
[----:B------:R4:W-:Y:S08]  /*2090*/  UTMALDG.3D.MULTICAST [UR16], [UR22], UR6, desc[UR30] ;  /* 0x00001e10160073b4 */ /* 0x0009f00008011806 */
[----:B----4-:R-:W-:Y:S05]  /*20a0*/  BRA.U UP0, `(.L_x_39) ;  /* 0xfffffffd004c7547 */ /* 0x010fea000b83ffff */
.L_x_33:
[C---:B------:R-:W-:Y:S01]  /*20b0*/  LEA R3, R11.reuse, UR7, 0x3 ;  /* 0x000000070b037c11 */ /* 0x040fe2000f8e18ff */
[----:B------:R-:W-:Y:S01]  /*20c0*/  NOP ;  /* 0x0000000000007918 */ /* 0x000fe20000000000 */
[----:B-1----:R-:W-:Y:S02]  /*20d0*/  SHF.L.U32 R0, R10, 0x1f, RZ ;  /* 0x0000001f0a007819 */ /* 0x002fe400000006ff */
[----:B------:R-:W-:Y:S02]  /*20e0*/  LEA R5, R11, UR7, 0x4 ;  /* 0x000000070b057c11 */ /* 0x000fe4000f8e20ff */
[----:B---3--:R-:W1:Y:S02]  /*20f0*/  SYNCS.PHASECHK.TRANS64.TRYWAIT P0, [R3+URZ+0xd0], R0 ;  /* 0x0000d000030075a7 */ /* 0x008e6400080011ff */
[----:B-1----:R-:W-:Y:S05]  /*2100*/  @!P0 BRA `(.L_x_40) ;  /* 0x0000006c00648947 */ /* 0x002fea0003800000 */
.L_x_146:
[----:B------:R-:W3:Y:S01]  /*2110*/  LDS.128 R4, [R5+0x160] ;  /* 0x0001600005047984 */ /* 0x000ee20000000c00 */
[----:B------:R-:W-:Y:S01]  /*2120*/  UISETP.GE.AND UP0, UPT, UR42, 0x1, UPT ;  /* 0x000000012a00788c */ /* 0x000fe2000bf06270 */
[----:B------:R-:W-:Y:S01]  /*2130*/  @!PT LDS RZ, [RZ] ;  /* 0x00000000fffff984 */ /* 0x000fe20000000800 */
[----:B------:R-:W-:Y:S01]  /*2140*/  @!PT LDS RZ, [RZ] ;  /* 0x00000000fffff984 */ /* 0x000fe20000000800 */
[----:B------:R-:W-:Y:S01]  /*2150*/  @!PT LDS RZ, [RZ] ;  /* 0x00000000fffff984 */ /* 0x000fe20000000800 */
[----:B------:R-:W-:Y:S01]  /*2160*/  @!PT LDS RZ, [RZ] ;  /* 0x00000000fffff984 */ /* 0x000fe20000000800 */
[----:B------:R4:W-:Y:S06]  /*2170*/  MEMBAR.ALL.CTA ;  /* 0x0000000000007992 */ /* 0x0009ec0000008000 */
[----:B----4-:R-:W4:Y:S01]  /*2180*/  FENCE.VIEW.ASYNC.S ;  /* 0x00000000000073c6 */ /* 0x010f220000000000 */
[----:B---3--:R-:W-:-:S13]  /*2190*/  LOP3.LUT P0, RZ, R6, 0x1, RZ, 0xc0, !PT ;  /* 0x0000000106ff7812 */ /* 0x008fda000780c0ff */
[----:B----4-:R-:W-:Y:S01]  /*21a0*/  VOTEU.ANY UP1, P0 ;  /* 0x0000000000ff7886 */ /* 0x010fe20000020100 */
[----:B------:R-:W-:-:S13]  /*21b0*/  PLOP3.LUT P0, PT, PT, PT, UP1, 0x80, 0x8 ;  /* 0x000000000008781c */ /* 0x000fda0003f0f018 */
[----:B-1----:R-:W-:Y:S02]  /*21c0*/  @P0 LOP3.LUT R0, R5, 0xffff, RZ, 0xc0, !PT ;  /* 0x0000ffff05000812 */ /* 0x002fe400078ec0ff */
[----:B------:R-:W-:Y:S02]  /*21d0*/  @P0 MOV R2, R4 ;  /* 0x0000000400020202 */ /* 0x000fe40000000f00 */
[----:B------:R-:W-:Y:S01]  /*21e0*/  @P0 R2UR UR6, R0 ;  /* 0x00000000000602ca */ /* 0x000fe200000e0000 */
[----:B------:R-:W-:Y:S01]  /*21f0*/  VIADD R0, R3, 0xe0 ;  /* 0x000000e003007836 */ /* 0x000fe20000000000 */
[----:B------:R-:W-:Y:S02]  /*2200*/  @P0 SHF.R.U32.HI R4, RZ, 0x10, R5 ;  /* 0x00000010ff040819 */ /* 0x000fe40000011605 */
[----:B------:R-:W-:Y:S02]  /*2210*/  @P0 R2UR UR8, R2 ;  /* 0x00000000020802ca */ /* 0x000fe400000e0000 */
[----:B------:R-:W-:-:S02]  /*2220*/  PRMT R0, RZ, 0x654, R0 ;  /* 0x00000654ff007816 */ /* 0x000fc40000000000 */
[----:B------:R-:W-:Y:S02]  /*2230*/  @P0 R2UR UR4, R4 ;  /* 0x00000000040402ca */ /* 0x000fe400000e0000 */
[----:B------:R1:W-:Y:S03]  /*2240*/  SYNCS.ARRIVE.TRANS64.RED.A1T0 RZ, [R0+URZ], RZ ;  /* 0x000000ff00ff79a7 */ /* 0x0003e600081004ff */
[----:B------:R-:W-:-:S04]  /*2250*/  @UP1 UMOV UR37, UR6 ;  /* 0x0000000600251c82 */ /* 0x000fc80008000000 */
[----:B------:R-:W-:-:S04]  /*2260*/  @UP1 UMOV UR38, UR8 ;  /* 0x0000000800261c82 */ /* 0x000fc80008000000 */
[----:B------:R-:W-:Y:S01]  /*2270*/  @UP1 UMOV UR36, UR4 ;  /* 0x0000000400241c82 */ /* 0x000fe20008000000 */
[----:B------:R-:W-:Y:S05]  /*2280*/  BRA.U !UP0, `(.L_x_41) ;  /* 0x0000000108d47547 */ /* 0x000fea000b800000 */
[----:B------:R-:W2:Y:S01]  /*2290*/  LDCU.128 UR12, c[0x0][0xb10] ;  /* 0x00016200ff0c77ac */ /* 0x000ea20008000c00 */
[----:B------:R-:W3:Y:S01]  /*22a0*/  LDCU UR25, c[0x0][0xb20] ;  /* 0x00016400ff1977ac */ /* 0x000ee20008000800 */
[----:B------:R-:W4:Y:S01]  /*22b0*/  LDCU UR20, c[0x0][0xb0c] ;  /* 0x00016180ff1477ac */ /* 0x000f220008000800 */
[----:B------:R-:W1:Y:S01]  /*22c0*/  LDCU.64 UR10, c[0x0][0xb28] ;  /* 0x00016500ff0a77ac */ /* 0x000e620008000a00 */
[----:B------:R-:W-:Y:S02]  /*22d0*/  UISETP.NE.AND UP3, UPT, UR42, 0x1, UPT ;  /* 0x000000012a00788c */ /* 0x000fe4000bf65270 */
[----:B--2---:R-:W-:Y:S02]  /*22e0*/  UIMAD.WIDE.U32 UR16, UR39, UR15, URZ ;  /* 0x0000000f271072a5 */ /* 0x004fe4000f8e00ff */
[----:B------:R-:W-:Y:S02]  /*22f0*/  UIMAD.WIDE.U32 UR8, UR40, UR12, URZ ;  /* 0x0000000c280872a5 */ /* 0x000fe4000f8e00ff */
[----:B------:R-:W-:-:S02]  /*2300*/  UISETP.NE.AND UP0, UPT, UR14, 0x1, UPT ;  /* 0x000000010e00788c */ /* 0x000fc4000bf05270 */
[----:B------:R-:W-:Y:S01]  /*2310*/  UIMAD.WIDE.U32 UR22, UR37, UR15, URZ ;  /* 0x0000000f251672a5 */ /* 0x000fe2000f8e00ff */
[----:B------:R-:W-:Y:S02]  /*2320*/  UMOV UR16, UR17 ;  /* 0x0000001100107c82 */ /* 0x000fe40008000000 */
[----:B------:R-:W-:Y:S01]  /*2330*/  UMOV UR8, UR9 ;  /* 0x0000000900087c82 */ /* 0x000fe20008000000 */
[----:B---3--:R-:W-:Y:S02]  /*2340*/  USHF.R.U32.HI UR16, URZ, UR25, UR16 ;  /* 0x00000019ff107299 */ /* 0x008fe40008011610 */
[----:B----4-:R-:W-:Y:S02]  /*2350*/  UISETP.NE.AND UP2, UPT, UR20, 0x1, UPT ;  /* 0x000000011400788c */ /* 0x010fe4000bf45270 */
[----:B------:R-:W-:Y:S02]  /*2360*/  USHF.R.U32.HI UR8, URZ, UR13, UR8 ;  /* 0x0000000dff087299 */ /* 0x000fe40008011608 */
[----:B------:R-:W-:-:S02]  /*2370*/  USEL UR6, UR39, UR16, !UP0 ;  /* 0x0000001027067287 */ /* 0x000fc4000c000000 */
[----:B------:R-:W-:Y:S02]  /*2380*/  USEL UR8, UR40, UR8, !UP2 ;  /* 0x0000000828087287 */ /* 0x000fe4000d000000 */
[----:B-1----:R-:W-:Y:S01]  /*2390*/  UIMAD.WIDE.U32 UR16, UR6, UR10, URZ ;  /* 0x0000000a061072a5 */ /* 0x002fe2000f8e00ff */
[----:B------:R-:W-:Y:S01]  /*23a0*/  UMOV UR4, UR23 ;  /* 0x0000001700047c82 */ /* 0x000fe20008000000 */
[----:B------:R-:W-:Y:S02]  /*23b0*/  UIMAD.WIDE.U32 UR18, UR38, UR12, URZ ;  /* 0x0000000c261272a5 */ /* 0x000fe4000f8e00ff */
[----:B------:R-:W-:-:S03]  /*23c0*/  UIMAD.WIDE.U32 UR22, UR8, UR10, URZ ;  /* 0x0000000a081672a5 */ /* 0x000fc6000f8e00ff */
[----:B------:R-:W-:Y:S01]  /*23d0*/  UMOV UR16, UR17 ;  /* 0x0000001100107c82 */ /* 0x000fe20008000000 */
[----:B------:R-:W-:Y:S02]  /*23e0*/  USHF.R.U32.HI UR4, URZ, UR25, UR4 ;  /* 0x00000019ff047299 */ /* 0x000fe40008011604 */
[----:B------:R-:W-:Y:S01]  /*23f0*/  @UP3 USHF.R.U32.HI UR6, URZ, UR11, UR16 ;  /* 0x0000000bff063299 */ /* 0x000fe20008011610 */
[----:B------:R-:W-:Y:S01]  /*2400*/  UMOV UR18, UR19 ;  /* 0x0000001300127c82 */ /* 0x000fe20008000000 */
[----:B------:R-:W-:Y:S01]  /*2410*/  UMOV UR22, UR23 ;  /* 0x0000001700167c82 */ /* 0x000fe20008000000 */
[----:B------:R-:W-:Y:S02]  /*2420*/  USHF.R.U32.HI UR13, URZ, UR13, UR18 ;  /* 0x0000000dff0d7299 */ /* 0x000fe40008011612 */
[----:B------:R-:W-:Y:S02]  /*2430*/  USEL UR4, UR37, UR4, !UP0 ;  /* 0x0000000425047287 */ /* 0x000fe4000c000000 */
[----:B------:R-:W-:-:S02]  /*2440*/  @UP3 USHF.R.U32.HI UR8, URZ, UR11, UR22 ;  /* 0x0000000bff083299 */ /* 0x000fc40008011616 */
[----:B------:R-:W-:Y:S02]  /*2450*/  UIMAD UR9, UR42, UR6, URZ ;  /* 0x000000062a0972a4 */ /* 0x000fe4000f8e02ff */
[----:B------:R-:W-:Y:S02]  /*2460*/  USEL UR6, UR38, UR13, !UP2 ;  /* 0x0000000d26067287 */ /* 0x000fe4000d000000 */
[----:B------:R-:W-:Y:S02]  /*2470*/  UIMAD UR12, UR42, UR8, URZ ;  /* 0x000000082a0c72a4 */ /* 0x000fe4000f8e02ff */
[----:B------:R-:W-:Y:S02]  /*2480*/  UISETP.GE.AND UP0, UPT, UR4, UR9, UPT ;  /* 0x000000090400728c */ /* 0x000fe4000bf06270 */
[----:B------:R-:W-:Y:S02]  /*2490*/  UIMAD.WIDE.U32 UR16, UR4, UR10, URZ ;  /* 0x0000000a041072a5 */ /* 0x000fe4000f8e00ff */
[----:B------:R-:W-:-:S02]  /*24a0*/  UISETP.GE.OR UP0, UPT, UR6, UR12, UP0 ;  /* 0x0000000c0600728c */ /* 0x000fc40008706670 */
[----:B------:R-:W-:Y:S02]  /*24b0*/  UIMAD.WIDE.U32 UR12, UR6, UR10, URZ ;  /* 0x0000000a060c72a5 */ /* 0x000fe4000f8e00ff */
[----:B------:R-:W-:Y:S01]  /*24c0*/  UIADD3 UR15, UPT, UPT, -UR4, URZ, URZ ;  /* 0x000000ff040f7290 */ /* 0x000fe2000fffe1ff */
[----:B------:R-:W-:Y:S01]  /*24d0*/  UMOV UR10, UR17 ;  /* 0x00000011000a7c82 */ /* 0x000fe20008000000 */
[----:B------:R-:W-:Y:S02]  /*24e0*/  UIADD3 UR12, UPT, UPT, -UR6, URZ, URZ ;  /* 0x000000ff060c7290 */ /* 0x000fe4000fffe1ff */
[----:B------:R-:W-:-:S03]  /*24f0*/  USHF.R.U32.HI UR10, URZ, UR11, UR10 ;  /* 0x0000000bff0a7299 */ /* 0x000fc6000801160a */
[----:B------:R-:W-:Y:S01]  /*2500*/  @!UP0 UMOV UR9, UR13 ;  /* 0x0000000d00098c82 */ /* 0x000fe20008000000 */
[----:B------:R-:W-:Y:S02]  /*2510*/  UIMAD UR15, UR14, UR15, UR37 ;  /* 0x0000000f0e0f72a4 */ /* 0x000fe4000f8e0225 */
[----:B------:R-:W-:Y:S02]  /*2520*/  USEL UR10, UR4, UR10, !UP3 ;  /* 0x0000000a040a7287 */ /* 0x000fe4000d800000 */
[----:B------:R-:W-:Y:S02]  /*2530*/  @!UP0 USHF.R.U32.HI UR9, URZ, UR11, UR9 ;  /* 0x0000000bff098299 */ /* 0x000fe40008011609 */
[----:B------:R-:W-:Y:S02]  /*2540*/  UIADD3 UR11, UPT, UPT, -UR10, URZ, URZ ;  /* 0x000000ff0a0b7290 */ /* 0x000fe4000fffe1ff */
[----:B------:R-:W-:Y:S02]  /*2550*/  @!UP0 USEL UR9, UR6, UR9, !UP3 ;  /* 0x0000000906098287 */ /* 0x000fe4000d800000 */
[----:B------:R-:W-:-:S02]  /*2560*/  UIMAD UR11, UR42, UR11, UR4 ;  /* 0x0000000b2a0b72a4 */ /* 0x000fc4000f8e0204 */
[----:B------:R-:W-:Y:S02]  /*2570*/  @!UP0 UIADD3 UR10, UPT, UPT, UR10, -UR9, URZ ;  /* 0x800000090a0a8290 */ /* 0x000fe4000fffe0ff */
[----:B------:R-:W-:Y:S02]  /*2580*/  @!UP0 UIMAD UR9, UR11, UR8, UR9 ;  /* 0x000000080b0982a4 */ /* 0x000fe4000f8e0209 */
[----:B------:R-:W-:Y:S02]  /*2590*/  @!UP0 UIMAD UR4, UR42, UR10, UR6 ;  /* 0x0000000a2a0482a4 */ /* 0x000fe4000f8e0206 */
[----:B------:R-:W-:Y:S02]  /*25a0*/  UIMAD UR8, UR20, UR12, UR38 ;  /* 0x0000000c140872a4 */ /* 0x000fe4000f8e0226 */
[----:B------:R-:W-:Y:S01]  /*25b0*/  UIMAD UR37, UR4, UR14, UR15 ;  /* 0x0000000e042572a4 */ /* 0x000fe2000f8e020f */
[----:B------:R-:W-:Y:S02]  /*25c0*/  @!UP0 UMOV UR6, UR9 ;  /* 0x0000000900068c82 */ /* 0x000fe40008000000 */
[----:B------:R-:W-:-:S12]  /*25d0*/  UIMAD UR38, UR6, UR20, UR8 ;  /* 0x00000014062672a4 */ /* 0x000fd8000f8e0208 */
.L_x_41:
[----:B------:R-:W3:Y:S02]  /*25e0*/  LDCU UR4, c[0x0][0xb30] ;  /* 0x00016600ff0477ac */ /* 0x000ee40008000800 */
[----:B---3--:R-:W-:-:S09]  /*25f0*/  UISETP.NE.AND UP0, UPT, UR4, 0x1, UPT ;  /* 0x000000010400788c */ /* 0x008fd2000bf05270 */
[----:B------:R-:W-:Y:S05]  /*2600*/  BRA.U UP0, `(.L_x_42) ;  /* 0x0000000100447547 */ /* 0x000fea000b800000 */
[----:B------:R-:W3:Y:S01]  /*2610*/  LDCU.128 UR12, c[0x0][0xb10] ;  /* 0x00016200ff0c77ac */ /* 0x000ee20008000c00 */
[----:B------:R-:W4:Y:S01]  /*2620*/  LDCU UR16, c[0x0][0xb0c] ;  /* 0x00016180ff1077ac */ /* 0x000f220008000800 */
[----:B------:R-:W1:Y:S01]  /*2630*/  LDCU UR17, c[0x0][0xb20] ;  /* 0x00016400ff1177ac */ /* 0x000e620008000800 */
[----:B---3--:R-:W-:Y:S02]  /*2640*/  UIMAD.WIDE.U32 UR10, UR38, UR12, URZ ;  /* 0x0000000c260a72a5 */ /* 0x008fe4000f8e00ff */
[----:B------:R-:W-:Y:S02]  /*2650*/  UIMAD.WIDE.U32 UR8, UR37, UR15, URZ ;  /* 0x0000000f250872a5 */ /* 0x000fe4000f8e00ff */
[----:B----4-:R-:W-:Y:S02]  /*2660*/  UISETP.NE.AND UP2, UPT, UR16, 0x1, UPT ;  /* 0x000000011000788c */ /* 0x010fe4000bf45270 */
[----:B------:R-:W-:Y:S01]  /*2670*/  UISETP.NE.AND UP0, UPT, UR14, 0x1, UPT ;  /* 0x000000010e00788c */ /* 0x000fe2000bf05270 */
[----:B------:R-:W-:-:S02]  /*2680*/  UMOV UR6, UR11 ;  /* 0x0000000b00067c82 */ /* 0x000fc40008000000 */
[----:B------:R-:W-:Y:S01]  /*2690*/  UMOV UR4, UR9 ;  /* 0x0000000900047c82 */ /* 0x000fe20008000000 */
[----:B------:R-:W-:Y:S02]  /*26a0*/  USHF.R.U32.HI UR6, URZ, UR13, UR6 ;  /* 0x0000000dff067299 */ /* 0x000fe40008011606 */
[----:B-1----:R-:W-:Y:S02]  /*26b0*/  USHF.R.U32.HI UR4, URZ, UR17, UR4 ;  /* 0x00000011ff047299 */ /* 0x002fe40008011604 */
[----:B------:R-:W-:Y:S02]  /*26c0*/  USEL UR6, UR38, UR6, !UP2 ;  /* 0x0000000626067287 */ /* 0x000fe4000d000000 */
[----:B------:R-:W-:-:S04]  /*26d0*/  USEL UR4, UR37, UR4, !UP0 ;  /* 0x0000000425047287 */ /* 0x000fc8000c000000 */
[----:B------:R-:W-:Y:S02]  /*26e0*/  UIADD3 UR8, UPT, UPT, UR6, -UR4, URZ ;  /* 0x8000000406087290 */ /* 0x000fe4000fffe0ff */
[----:B------:R-:W-:Y:S02]  /*26f0*/  UIADD3 UR4, UPT, UPT, -UR6, UR4, URZ ;  /* 0x0000000406047290 */ /* 0x000fe4000fffe1ff */
[----:B------:R-:W-:Y:S02]  /*2700*/  UIMAD UR37, UR8, UR14, UR37 ;  /* 0x0000000e082572a4 */ /* 0x000fe4000f8e0225 */
[----:B------:R-:W-:-:S12]  /*2710*/  UIMAD UR38, UR4, UR16, UR38 ;  /* 0x00000010042672a4 */ /* 0x000fd8000f8e0226 */
.L_x_42:
[----:B------:R-:W-:Y:S01]  /*2720*/  VIADD R11, R11, 0x1 ;  /* 0x000000010b0b7836 */ /* 0x000fe20000000000 */
[----:B------:R-:W-:Y:S02]  /*2730*/  R2UR UR6, R66 ;  /* 0x00000000420672ca */ /* 0x000fe400000e0000 */
[----:B------:R-:W-:Y:S02]  /*2740*/  R2UR UR4, R65 ;  /* 0x00000000410472ca */ /* 0x000fe400000e0000 */
[C---:B------:R-:W-:Y:S02]  /*2750*/  ISETP.NE.AND P0, PT, R11.reuse, 0x2, PT ;  /* 0x000000020b00780c */ /* 0x040fe40003f05270 */
[----:B------:R-:W-:Y:S02]  /*2760*/  PLOP3.LUT P1, PT, PT, PT, PT, 0x80, 0x8 ;  /* 0x000000000008781c */ /* 0x000fe40003f2f070 */
[----:B------:R-:W-:Y:S02]  /*2770*/  SEL R3, RZ, 0x1, P0 ;  /* 0x00000001ff037807 */ /* 0x000fe40000000000 */
[----:B------:R-:W-:-:S02]  /*2780*/  SEL R11, R11, RZ, P0 ;  /* 0x000000ff0b0b7207 */ /* 0x000fc40000000000 */
[----:B------:R-:W-:Y:S01]  /*2790*/  LOP3.LUT R10, R10, R3, RZ, 0x3c, !PT ;  /* 0x000000030a0a7212 */ /* 0x000fe200078e3cff */
[----:B------:R-:W-:Y:S02]  /*27a0*/  UIADD3 UR30, UPT, UPT, UR38, UR6, URZ ;  /* 0x00000006261e7290 */ /* 0x000fe4000fffe0ff */
[----:B------:R-:W-:Y:S01]  /*27b0*/  UIADD3 UR31, UPT, UPT, UR37, UR4, URZ ;  /* 0x00000004251f7290 */ /* 0x000fe2000fffe0ff */
[----:B------:R-:W-:Y:S11]  /*27c0*/  BRA.U UP1, `(.L_x_43) ;  /* 0xfffffff101507547 */ /* 0x000ff6000b83ffff */
[----:B------:R-:W-:Y:S01]  /*27d0*/  UIADD3 UR7, UPT, UPT, UR7, 0x40, URZ ;  /* 0x0000004007077890 */ /* 0x000fe2000fffe0ff */
[----:B------:R-:W-:-:S03]  /*27e0*/  SHF.L.U32 R3, R12, 0x1f, RZ ;  /* 0x0000001f0c037819 */ /* 0x000fc600000006ff */
[----:B------:R-:W-:-:S09]  /*27f0*/  ULEA UR4, UR5, UR7, 0x3 ;  /* 0x0000000705047291 */ /* 0x000fd2000f8e18ff */
[----:B------:R-:W3:Y:S02]  /*2800*/  SYNCS.PHASECHK.TRANS64.TRYWAIT P0, [UR4], R3 ;  /* 0x00000003ff0075a7 */ /* 0x000ee40008001104 */
[----:B---3--:R-:W-:Y:S05]  /*2810*/  @!P0 BRA `(.L_x_44) ;  /* 0x0000006400b48947 */ /* 0x008fea0003800000 */
.L_x_148:
[----:B------:R-:W-:-:S04]  /*2820*/  UIADD3 UR4, UPT, UPT, UR5, 0x1, URZ ;  /* 0x0000000105047890 */ /* 0x000fc8000fffe0ff */
[----:B------:R-:W-:-:S04]  /*2830*/  UISETP.NE.AND UP0, UPT, UR4, 0x8, UPT ;  /* 0x000000080400788c */ /* 0x000fc8000bf05270 */
[----:B------:R-:W-:Y:S02]  /*2840*/  USEL UR6, URZ, 0x1, UP0 ;  /* 0x00000001ff067887 */ /* 0x000fe40008000000 */
[----:B------:R-:W-:-:S04]  /*2850*/  USEL UR4, UR4, URZ, UP0 ;  /* 0x000000ff04047287 */ /* 0x000fc80008000000 */
[----:B------:R-:W-:Y:S01]  /*2860*/  ULEA UR5, UR4, UR7, 0x3 ;  /* 0x0000000704057291 */ /* 0x000fe2000f8e18ff */
[----:B------:R-:W-:-:S04]  /*2870*/  LOP3.LUT R2, R12, UR6, RZ, 0x3c, !PT ;  /* 0x000000060c027c12 */ /* 0x000fc8000f8e3cff */
[----:B-1----:R-:W-:-:S04]  /*2880*/  SHF.L.U32 R3, R2, 0x1f, RZ ;  /* 0x0000001f02037819 */ /* 0x002fc800000006ff */
[----:B------:R-:W1:Y:S02]  /*2890*/  SYNCS.PHASECHK.TRANS64.TRYWAIT P0, [UR5], R3 ;  /* 0x00000003ff0075a7 */ /* 0x000e640008001105 */
[----:B-1----:R-:W-:Y:S05]  /*28a0*/  @!P0 BRA `(.L_x_45) ;  /* 0x0000006400a88947 */ /* 0x002fea0003800000 */
.L_x_150:
        /* <DEDUP_REMOVED lines=9> */
.L_x_152:
        /* <DEDUP_REMOVED lines=9> */
.L_x_154:
        /* <DEDUP_REMOVED lines=9> */
.L_x_156:
        /* <DEDUP_REMOVED lines=9> */
.L_x_158:
        /* <DEDUP_REMOVED lines=9> */
.L_x_160:
[----:B------:R-:W-:-:S04]  /*2b80*/  UIADD3 UR4, UPT, UPT, UR4, 0x1, URZ ;  /* 0x0000000104047890 */ /* 0x000fc8000fffe0ff */
[----:B------:R-:W-:-:S04]  /*2b90*/  UISETP.NE.AND UP0, UPT, UR4, 0x8, UPT ;  /* 0x000000080400788c */ /* 0x000fc8000bf05270 */
[----:B------:R-:W-:Y:S02]  /*2ba0*/  USEL UR5, URZ, 0x1, UP0 ;  /* 0x00000001ff057887 */ /* 0x000fe40008000000 */
[----:B------:R-:W-:-:S04]  /*2bb0*/  USEL UR4, UR4, URZ, UP0 ;  /* 0x000000ff04047287 */ /* 0x000fc80008000000 */
[----:B------:R-:W-:Y:S01]  /*2bc0*/  ULEA UR4, UR4, UR7, 0x3 ;  /* 0x0000000704047291 */ /* 0x000fe2000f8e18ff */
[----:B-1----:R-:W-:-:S04]  /*2bd0*/  LOP3.LUT R3, R2, UR5, RZ, 0x3c, !PT ;  /* 0x0000000502037c12 */ /* 0x002fc8000f8e3cff */
[----:B------:R-:W-:Y:S01]  /*2be0*/  SHF.L.U32 R3, R3, 0x1f, RZ ;  /* 0x0000001f03037819 */ /* 0x000fe200000006ff */
[----:B------:R-:W-:-:S07]  /*2bf0*/  IMAD.U32 R0, RZ, RZ, UR4 ;  /* 0x00000004ff007e24 */ /* 0x000fce000f8e00ff */
.L_x_51:
[----:B-1----:R1:W3:Y:S02]  /*2c00*/  SYNCS.PHASECHK.TRANS64.TRYWAIT P0, [R0+URZ], R3 ;  /* 0x00000003000075a7 */ /* 0x0022e400080011ff */
[----:B---3--:R-:W-:Y:S05]  /*2c10*/  @!P0 NANOSLEEP.SYNCS 0x989680 ;  /* 0x009896800000895d */ /* 0x008fea0003900000 */
[----:B------:R-:W3:Y:S02]  /*2c20*/  @!P0 SYNCS.PHASECHK.TRANS64 P0, [R0+URZ], R3 ;  /* 0x00000003000085a7 */ /* 0x000ee400080010ff */
[----:B--23--:R-:W-:Y:S05]  /*2c30*/  @P0 EXIT ;  /* 0x000000000000094d */ /* 0x00cfea0003800000 */
[----:B------:R-:W-:Y:S05]  /*2c40*/  BRA `(.L_x_51) ;  /* 0xfffffffc00ec7947 */ /* 0x000fea000383ffff */
.L_x_23:
[----:B------:R-:W2:Y:S02]  /*2c50*/  S2UR UR4, SR_CgaCtaId ;  /* 0x00000000000479c3 */ /* 0x000ea40000008800 */
[----:B--2---:R-:W-:-:S04]  /*2c60*/  UISETP.NE.AND UP0, UPT, UR4, URZ, UPT ;  /* 0x000000ff0400728c */ /* 0x004fc8000bf05270 */
[----:B------:R-:W-:-:S09]  /*2c70*/  UISETP.NE.OR UP0, UPT, UR18, 0x1, UP0 ;  /* 0x000000011200788c */ /* 0x000fd20008705670 */
[----:B------:R-:W-:Y:S05]  /*2c80*/  BRA.U UP0, `(.L_x_52) ;  /* 0x00000005004c7547 */ /* 0x000fea000b800000 */
[----:B------:R-:W2:Y:S01]  /*2c90*/  S2UR UR5, SR_CgaCtaId ;  /* 0x00000000000579c3 */ /* 0x000ea20000008800 */
[----:B------:R-:W-:Y:S01]  /*2ca0*/  UMOV UR4, 0x400 ;  /* 0x0000040000047882 */ /* 0x000fe20000000000 */
[----:B------:R-:W-:Y:S01]  /*2cb0*/  ISETP.GE.U32.AND P2, PT, R0, 0x2, PT ;  /* 0x000000020000780c */ /* 0x000fe20003f46070 */
[----:B------:R-:W-:Y:S01]  /*2cc0*/  IMAD.MOV.U32 R12, RZ, RZ, 0x1 ;  /* 0x00000001ff0c7424 */ /* 0x000fe200078e00ff */
[----:B------:R-:W-:Y:S02]  /*2cd0*/  CS2R R10, SRZ ;  /* 0x00000000000a7805 */ /* 0x000fe4000001ff00 */
[----:B------:R-:W-:Y:S01]  /*2ce0*/  CS2R R8, SRZ ;  /* 0x0000000000087805 */ /* 0x000fe2000001ff00 */
[----:B--2---:R-:W-:-:S03]  /*2cf0*/  ULEA UR6, UR5, UR4, 0x18 ;  /* 0x0000000405067291 */ /* 0x004fc6000f8ec0ff */
[----:B------:R-:W-:-:S09]  /*2d00*/  UMOV UR5, URZ ;  /* 0x000000ff00057c82 */ /* 0x000fd20008000000 */
.L_x_56:
[----:B------:R-:W-:Y:S02]  /*2d10*/  LEA R2, R8, UR6, 0x3 ;  /* 0x0000000608027c11 */ /* 0x000fe4000f8e18ff */
[----:B------:R-:W-:-:S03]  /*2d20*/  SHF.L.U32 R5, R9, 0x1f, RZ ;  /* 0x0000001f09057819 */ /* 0x000fc600000006ff */
[----:B------:R-:W-:Y:S01]  /*2d30*/  VIADD R4, R2, 0x140 ;  /* 0x0000014002047836 */ /* 0x000fe20000000000 */
[----:B------:R-:W2:Y:S02]  /*2d40*/  SYNCS.PHASECHK.TRANS64.TRYWAIT P0, [R2+URZ+0x130], R5 ;  /* 0x00013005020075a7 */ /* 0x000ea400080011ff */
[----:B--2---:R-:W-:Y:S05]  /*2d50*/  @!P0 BRA `(.L_x_53) ;  /* 0x00000064000c8947 */ /* 0x004fea0003800000 */
.L_x_161:
[----:B------:R-:W-:Y:S01]  /*2d60*/  ULEA UR4, UR5, UR6, 0x3 ;  /* 0x0000000605047291 */ /* 0x000fe2000f8e18ff */
[----:B------:R-:W-:Y:S02]  /*2d70*/  PRMT R4, RZ, 0x654, R4 ;  /* 0x00000654ff047816 */ /* 0x000fe40000000004 */
[----:B--2---:R-:W-:Y:S01]  /*2d80*/  SHF.L.U32 R5, R12, 0x1f, RZ ;  /* 0x0000001f0c057819 */ /* 0x004fe200000006ff */
[----:B------:R-:W-:Y:S01]  /*2d90*/  UIADD3 UR7, UPT, UPT, UR4, 0xd0, URZ ;  /* 0x000000d004077890 */ /* 0x000fe2000fffe0ff */
[----:B------:R2:W-:Y:S05]  /*2da0*/  SYNCS.ARRIVE.TRANS64.RED.A1T0 RZ, [R4+URZ], RZ ;  /* 0x000000ff04ff79a7 */ /* 0x0005ea00081004ff */
[----:B------:R-:W-:Y:S01]  /*2db0*/  IMAD.U32 R7, RZ, RZ, UR7 ;  /* 0x00000007ff077e24 */ /* 0x000fe2000f8e00ff */
[----:B------:R-:W3:Y:S04]  /*2dc0*/  SYNCS.PHASECHK.TRANS64.TRYWAIT P0, [UR4+0xe0], R5 ;  /* 0x0000e005ff0075a7 */ /* 0x000ee80008001104 */
[----:B------:R-:W-:Y:S01]  /*2dd0*/  PRMT R6, R0, 0x654, R7 ;  /* 0x0000065400067816 */ /* 0x000fe20000000007 */
[----:B--2---:R-:W-:Y:S01]  /*2de0*/  @!P2 IMAD.MOV.U32 R4, RZ, RZ, 0x10 ;  /* 0x00000010ff04a424 */ /* 0x004fe200078e00ff */
[----:B---3--:R-:W-:Y:S06]  /*2df0*/  @!P0 BRA `(.L_x_54) ;  /* 0x0000006000f88947 */ /* 0x008fec0003800000 */
.L_x_163:
[----:B------:R-:W-:Y:S01]  /*2e00*/  ULEA UR8, UR5, UR6, 0x4 ;  /* 0x0000000605087291 */ /* 0x000fe2000f8e20ff */
[----:B------:R-:W-:Y:S01]  /*2e10*/  SEL R3, R6, R3, !P2 ;  /* 0x0000000306037207 */ /* 0x000fe20005000000 */
[----:B------:R-:W-:Y:S01]  /*2e20*/  UIADD3 UR9, UPT, UPT, UR4, 0xd0, URZ ;  /* 0x000000d004097890 */ /* 0x000fe2000fffe0ff */
[----:B--2---:R-:W-:Y:S01]  /*2e30*/  LEA R2, R11, UR6, 0x3 ;  /* 0x000000060b027c11 */ /* 0x004fe2000f8e18ff */
[----:B------:R-:W-:Y:S01]  /*2e40*/  UIADD3 UR8, UPT, UPT, UR8, 0x160, URZ ;  /* 0x0000016008087890 */ /* 0x000fe2000fffe0ff */
[----:B------:R-:W-:Y:S01]  /*2e50*/  SHF.L.U32 R5, R10, 0x1f, RZ ;  /* 0x0000001f0a057819 */ /* 0x000fe200000006ff */
[----:B------:R2:W-:Y:S01]  /*2e60*/  @!P2 SYNCS.ARRIVE.TRANS64.RED RZ, [R3+URZ], R4 ;  /* 0x0000000403ffa9a7 */ /* 0x0005e200080004ff */
[----:B------:R-:W-:Y:S01]  /*2e70*/  UIADD3 UR4, UPT, UPT, UR5, 0x1, URZ ;  /* 0x0000000105047890 */ /* 0x000fe2000fffe0ff */
[----:B------:R-:W-:-:S03]  /*2e80*/  VIADD R8, R8, 0x1 ;  /* 0x0000000108087836 */ /* 0x000fc60000000000 */
[----:B------:R-:W-:Y:S02]  /*2e90*/  UISETP.NE.AND UP0, UPT, UR4, 0x2, UPT ;  /* 0x000000020400788c */ /* 0x000fe4000bf05270 */
[----:B------:R-:W-:Y:S06]  /*2ea0*/  UGETNEXTWORKID.BROADCAST [UR8], [UR9] ;  /* 0x00000000080073ca */ /* 0x000fec0008000100 */
[----:B------:R-:W-:Y:S01]  /*2eb0*/  USEL UR7, URZ, 0x1, UP0 ;  /* 0x00000001ff077887 */ /* 0x000fe20008000000 */
[----:B------:R-:W-:Y:S01]  /*2ec0*/  ISETP.NE.AND P0, PT, R8, 0x2, PT ;  /* 0x000000020800780c */ /* 0x000fe20003f05270 */
[----:B------:R-:W-:Y:S01]  /*2ed0*/  USEL UR5, UR4, URZ, UP0 ;  /* 0x000000ff04057287 */ /* 0x000fe20008000000 */
[----:B------:R-:W3:Y:S03]  /*2ee0*/  SYNCS.PHASECHK.TRANS64.TRYWAIT P1, [R2+URZ+0xd0], R5 ;  /* 0x0000d005020075a7 */ /* 0x000ee600080211ff */
[----:B------:R-:W-:Y:S01]  /*2ef0*/  LOP3.LUT R12, R12, UR7, RZ, 0x3c, !PT ;  /* 0x000000070c0c7c12 */ /* 0x000fe2000f8e3cff */
[----:B--23--:R-:W-:Y:S07]  /*2f00*/  @!P1 BRA `(.L_x_55) ;  /* 0x0000006000cc9947 */ /* 0x00cfee0003800000 */
.L_x_164:
[C---:B------:R-:W-:Y:S01]  /*2f10*/  LEA R4, R11.reuse, UR6, 0x4 ;  /* 0x000000060b047c11 */ /* 0x040fe2000f8e20ff */
[----:B--2---:R-:W-:Y:S01]  /*2f20*/  VIADD R2, R2, 0xe0 ;  /* 0x000000e002027836 */ /* 0x004fe20000000000 */
[----:B------:R-:W-:Y:S01]  /*2f30*/  SEL R8, R8, RZ, P0 ;  /* 0x000000ff08087207 */ /* 0x000fe20000000000 */
[----:B------:R-:W-:-:S03]  /*2f40*/  VIADD R11, R11, 0x1 ;  /* 0x000000010b0b7836 */ /* 0x000fc60000000000 */
[----:B------:R-:W2:Y:S01]  /*2f50*/  LDS.128 R4, [R4+0x160] ;  /* 0x0001600004047984 */ /* 0x000ea20000000c00 */
[----:B------:R-:W-:Y:S02]  /*2f60*/  PRMT R2, RZ, 0x654, R2 ;  /* 0x00000654ff027816 */ /* 0x000fe40000000002 */
[C---:B------:R-:W-:Y:S01]  /*2f70*/  ISETP.NE.AND P1, PT, R11.reuse, 0x2, PT ;  /* 0x000000020b00780c */ /* 0x040fe20003f25270 */
[----:B------:R-:W-:Y:S01]  /*2f80*/  @!PT LDS RZ, [RZ] ;  /* 0x00000000fffff984 */ /* 0x000fe20000000800 */
[----:B------:R-:W-:Y:S01]  /*2f90*/  @!PT LDS RZ, [RZ] ;  /* 0x00000000fffff984 */ /* 0x000fe20000000800 */
[----:B------:R-:W-:Y:S01]  /*2fa0*/  @!PT LDS RZ, [RZ] ;  /* 0x00000000fffff984 */ /* 0x000fe20000000800 */
[----:B------:R-:W-:Y:S01]  /*2fb0*/  @!PT LDS RZ, [RZ] ;  /* 0x00000000fffff984 */ /* 0x000fe20000000800 */
[----:B------:R3:W-:Y:S06]  /*2fc0*/  MEMBAR.ALL.CTA ;  /* 0x0000000000007992 */ /* 0x0007ec0000008000 */
[----:B---3--:R-:W3:Y:S01]  /*2fd0*/  FENCE.VIEW.ASYNC.S ;  /* 0x00000000000073c6 */ /* 0x008ee20000000000 */
[----:B------:R-:W-:Y:S01]  /*2fe0*/  SEL R11, R11, RZ, P1 ;  /* 0x000000ff0b0b7207 */ /* 0x000fe20000800000 */
[----:B---3--:R3:W-:Y:S01]  /*2ff0*/  SYNCS.ARRIVE.TRANS64.RED.A1T0 RZ, [R2+URZ], RZ ;  /* 0x000000ff02ff79a7 */ /* 0x0087e200081004ff */
[----:B--2---:R-:W-:-:S02]  /*3000*/  LOP3.LUT P3, RZ, R6, 0x1, RZ, 0xc0, !PT ;  /* 0x0000000106ff7812 */ /* 0x004fc4000786c0ff */
[----:B------:R-:W-:-:S04]  /*3010*/  SEL R5, RZ, 0x1, P1 ;  /* 0x00000001ff057807 */ /* 0x000fc80000800000 */
[----:B------:R-:W-:Y:S02]  /*3020*/  LOP3.LUT R10, R10, R5, RZ, 0x3c, !PT ;  /* 0x000000050a0a7212 */ /* 0x000fe400078e3cff */
[----:B---3--:R-:W-:-:S04]  /*3030*/  SEL R2, RZ, 0x1, P0 ;  /* 0x00000001ff027807 */ /* 0x008fc80000000000 */
[----:B------:R-:W-:Y:S01]  /*3040*/  LOP3.LUT R9, R9, R2, RZ, 0x3c, !PT ;  /* 0x0000000209097212 */ /* 0x000fe200078e3cff */
[----:B------:R-:W-:Y:S06]  /*3050*/  @P3 BRA `(.L_x_56) ;  /* 0xfffffffc002c3947 */ /* 0x000fec000383ffff */
[----:B------:R-:W-:Y:S01]  /*3060*/  ULEA UR4, UR5, UR6, 0x3 ;  /* 0x0000000605047291 */ /* 0x000fe2000f8e18ff */
[----:B------:R-:W-:-:S08]  /*3070*/  SHF.L.U32 R3, R12, 0x1f, RZ ;  /* 0x0000001f0c037819 */ /* 0x000fd000000006ff */
[----:B------:R-:W2:Y:S02]  /*3080*/  SYNCS.PHASECHK.TRANS64 P0, [UR4+0xe0], R3 ;  /* 0x0000e003ff0075a7 */ /* 0x000ea40008001004 */
[----:B--2---:R-:W-:Y:S05]  /*3090*/  @P0 BRA `(.L_x_57) ;  /* 0x0000000000080947 */ /* 0x004fea0003800000 */
[----:B------:R-:W2:Y:S02]  /*30a0*/  SYNCS.PHASECHK.TRANS64.TRYWAIT P0, [UR4+0xe0], R3 ;  /* 0x0000e003ff0075a7 */ /* 0x000ea40008001104 */
[----:B--2---:R-:W-:Y:S05]  /*30b0*/  @!P0 BRA `(.L_x_58) ;  /* 0x0000006000748947 */ /* 0x004fea0003800000 */
.L_x_57:
[----:B------:R-:W-:-:S04]  /*30c0*/  UIADD3 UR7, UPT, UPT, UR5, 0x1, URZ ;  /* 0x0000000105077890 */ /* 0x000fc8000fffe0ff */
[----:B------:R-:W-:-:S04]  /*30d0*/  UISETP.NE.AND UP0, UPT, UR7, 0x2, UPT ;  /* 0x000000020700788c */ /* 0x000fc8000bf05270 */
[----:B------:R-:W-:Y:S02]  /*30e0*/  USEL UR8, URZ, 0x1, UP0 ;  /* 0x00000001ff087887 */ /* 0x000fe40008000000 */
[----:B------:R-:W-:-:S04]  /*30f0*/  USEL UR7, UR7, URZ, UP0 ;  /* 0x000000ff07077287 */ /* 0x000fc80008000000 */
[----:B------:R-:W-:Y:S01]  /*3100*/  ULEA UR7, UR7, UR6, 0x3 ;  /* 0x0000000607077291 */ /* 0x000fe2000f8e18ff */
[----:B--2---:R-:W-:-:S04]  /*3110*/  LOP3.LUT R3, R12, UR8, RZ, 0x3c, !PT ;  /* 0x000000080c037c12 */ /* 0x004fc8000f8e3cff */
[----:B------:R-:W-:-:S04]  /*3120*/  SHF.L.U32 R0, R3, 0x1f, RZ ;  /* 0x0000001f03007819 */ /* 0x000fc800000006ff */
[----:B------:R-:W2:Y:S02]  /*3130*/  SYNCS.PHASECHK.TRANS64 P0, [UR7+0xe0], R0 ;  /* 0x0000e000ff0075a7 */ /* 0x000ea40008001007 */
[----:B-12---:R-:W-:Y:S05]  /*3140*/  @P0 EXIT ;  /* 0x000000000000094d */ /* 0x006fea0003800000 */
[----:B------:R-:W-:Y:S02]  /*3150*/  SHF.L.U32 R3, R3, 0x1f, RZ ;  /* 0x0000001f03037819 */ /* 0x000fe400000006ff */
[----:B------:R-:W-:-:S07]  /*3160*/  MOV R0, UR7 ;  /* 0x0000000700007c02 */ /* 0x000fce0008000f00 */
.L_x_59:
[----:B-1----:R1:W2:Y:S02]  /*3170*/  SYNCS.PHASECHK.TRANS64.TRYWAIT P0, [R0+URZ+0xe0], R3 ;  /* 0x0000e003000075a7 */ /* 0x0022a400080011ff */
[----:B--2---:R-:W-:Y:S05]  /*3180*/  @!P0 NANOSLEEP.SYNCS 0x989680 ;  /* 0x009896800000895d */ /* 0x004fea0003900000 */
[----:B------:R-:W2:Y:S02]  /*3190*/  @!P0 SYNCS.PHASECHK.TRANS64 P0, [R0+URZ+0xe0], R3 ;  /* 0x0000e003000085a7 */ /* 0x000ea400080010ff */
[----:B--2---:R-:W-:Y:S05]  /*31a0*/  @P0 EXIT ;  /* 0x000000000000094d */ /* 0x004fea0003800000 */
[----:B------:R-:W-:Y:S05]  /*31b0*/  BRA `(.L_x_59) ;  /* 0xfffffffc00ec7947 */ /* 0x000fea000383ffff */
.L_x_52:
[----:B------:R-:W-:Y:S05]  /*31c0*/  BRA.U UP5, `(.L_x_60) ;  /* 0x0000000d05d87547 */ /* 0x000fea000b800000 */
[----:B------:R-:W2:Y:S01]  /*31d0*/  S2UR UR7, SR_CgaCtaId ;  /* 0x00000000000779c3 */ /* 0x000ea20000008800 */
[----:B------:R-:W-:Y:S01]  /*31e0*/  UMOV UR4, 0x40 ;  /* 0x0000004000047882 */ /* 0x000fe20000000000 */
[----:B------:R-:W-:Y:S01]  /*31f0*/  NOP ;  /* 0x0000000000007918 */ /* 0x000fe20000000000 */
[----:B------:R-:W-:Y:S01]  /*3200*/  UMOV UR6, 0x400 ;  /* 0x0000040000067882 */ /* 0x000fe20000000000 */
[----:B--2---:R-:W-:Y:S02]  /*3210*/  ULEA UR5, UR7, UR4, 0x18 ;  /* 0x0000000407057291 */ /* 0x004fe4000f8ec0ff */
[----:B------:R-:W-:-:S07]  /*3220*/  ULEA UR6, UR7, UR6, 0x18 ;  /* 0x0000000607067291 */ /* 0x000fce000f8ec0ff */
[----:B------:R-:W2:Y:S02]  /*3230*/  LDS.U8 R0, [UR5+0x1c] ;  /* 0x00001c05ff007984 */ /* 0x000ea40008000000 */
[----:B--2---:R-:W-:-:S13]  /*3240*/  ISETP.NE.AND P0, PT, R0, RZ, PT ;  /* 0x000000ff0000720c */ /* 0x004fda0003f05270 */
[----:B------:R-:W-:Y:S05]  /*3250*/  @P0 BRA `(.L_x_61) ;  /* 0x0000000000580947 */ /* 0x000fea0003800000 */
[----:B------:R-:W-:-:S13]  /*3260*/  ELECT P0, URZ, PT ;  /* 0x0000000000ff782f */ /* 0x000fda0003800000 */
[----:B------:R-:W-:Y:S05]  /*3270*/  @!P0 BRA `(.L_x_62) ;  /* 0x0000000000608947 */ /* 0x000fea0003800000 */
[----:B------:R-:W-:Y:S01]  /*3280*/  UMOV UR4, 0x10 ;  /* 0x0000001000047882 */ /* 0x000fe20000000000 */
[----:B------:R-:W-:Y:S01]  /*3290*/  HFMA2 R0, -RZ, RZ, 0, 5.9604644775390625e-08 ;  /* 0x00000001ff007431 */ /* 0x000fe200000001ff */
[----:B------:R-:W-:-:S03]  /*32a0*/  MOV R3, 0xffff ;  /* 0x0000ffff00037802 */ /* 0x000fc60000000f00 */
[----:B------:R-:W-:Y:S04]  /*32b0*/  DEPBAR.LE SB2, 0x36 ;  /* 0x0000ad800000791a */ /* 0x000fe80000000000 */
[----:B------:R-:W2:Y:S02]  /*32c0*/  UTCATOMSWS.FIND_AND_SET.ALIGN UP0, UR4, UR4 ;  /* 0x00000004000475e3 */ /* 0x000ea40008000800 */
[----:B--2---:R-:W-:Y:S01]  /*32d0*/  MOV R4, UR4 ;  /* 0x0000000400047c02 */ /* 0x004fe20008000f00 */
[----:B------:R-:W-:Y:S06]  /*32e0*/  BRA.U UP0, `(.L_x_63) ;  /* 0x0000000100187547 */ /* 0x000fec000b800000 */
.L_x_64:
[----:B------:R-:W-:Y:S05]  /*32f0*/  NANOSLEEP 0x64 ;  /* 0x000000640000795d */ /* 0x000fea0003800000 */
[----:B------:R-:W-:-:S05]  /*3300*/  UMOV UR4, 0x10 ;  /* 0x0000001000047882 */ /* 0x000fca0000000000 */
[----:B------:R-:W-:Y:S04]  /*3310*/  DEPBAR.LE SB2, 0x36 ;  /* 0x0000ad800000791a */ /* 0x000fe80000000000 */
[----:B------:R-:W2:Y:S02]  /*3320*/  UTCATOMSWS.FIND_AND_SET.ALIGN UP0, UR4, UR4 ;  /* 0x00000004000475e3 */ /* 0x000ea40008000800 */
[----:B--2---:R-:W-:Y:S01]  /*3330*/  MOV R4, UR4 ;  /* 0x0000000400047c02 */ /* 0x004fe20008000f00 */
[----:B------:R-:W-:Y:S05]  /*3340*/  BRA.U !UP0, `(.L_x_64) ;  /* 0xfffffffd08e87547 */ /* 0x000fea000b83ffff */
.L_x_63:
[-C--:B------:R-:W-:Y:S02]  /*3350*/  SHF.L.U32 R3, R3, R4.reuse, RZ ;  /* 0x0000000403037219 */ /* 0x080fe400000006ff */
[----:B------:R-:W-:Y:S01]  /*3360*/  SHF.L.U32 R0, R0, R4, RZ ;  /* 0x0000000400007219 */ /* 0x000fe200000006ff */
[----:B------:R-:W-:Y:S02]  /*3370*/  IMAD.SHL.U32 R4, R4, 0x20, RZ ;  /* 0x0000002004047824 */ /* 0x000fe400078e00ff */
[----:B------:R2:W-:Y:S04]  /*3380*/  ATOMS.OR RZ, [UR5+0x14], R3 ;  /* 0x00001403ffff798c */ /* 0x0005e8000b000005 */
[----:B------:R2:W-:Y:S04]  /*3390*/  ATOMS.OR RZ, [UR5+0x18], R0 ;  /* 0x00001800ffff798c */ /* 0x0005e8000b000005 */
[----:B------:R2:W-:Y:S01]  /*33a0*/  STS [UR6+0x180], R4 ;  /* 0x00018004ff007988 */ /* 0x0005e20008000806 */
[----:B------:R-:W-:Y:S05]  /*33b0*/  BRA `(.L_x_62) ;  /* 0x0000000000107947 */ /* 0x000fea0003800000 */
.L_x_61:
[----:B------:R-:W-:Y:S02]  /*33c0*/  MOV R0, 0xffffffff ;  /* 0xffffffff00007802 */ /* 0x000fe40000000f00 */
[----:B------:R-:W-:-:S03]  /*33d0*/  MOV R4, 0x3400 ;  /* 0x0000340000047802 */ /* 0x000fc60000000f00 */
[----:B------:R2:W-:Y:S04]  /*33e0*/  STS [UR6+0x180], R0 ;  /* 0x00018000ff007988 */ /* 0x0005e80008000806 */
[----:B-12--5:R-:W-:Y:S05]  /*33f0*/  CALL.REL.NOINC `($__internal_1_$__cuda_sm10x_tcgen05_guardrail_trap_phase_invalid_during_alloc) ;  /* 0x0000006400bc7944 */ /* 0x026fea0003c00000 */
.L_x_62:
[----:B------:R-:W-:Y:S05]  /*3400*/  WARPSYNC.ALL ;  /* 0x0000000000007948 */ /* 0x000fea0003800000 */
[----:B------:R-:W3:Y:S01]  /*3410*/  S2UR UR4, SR_CgaCtaId ;  /* 0x00000000000479c3 */ /* 0x000ee20000008800 */
[----:B------:R-:W-:Y:S01]  /*3420*/  UMOV UR26, 0x400 ;  /* 0x00000400001a7882 */ /* 0x000fe20000000000 */
[----:B------:R-:W-:-:S06]  /*3430*/  NOP ;  /* 0x0000000000007918 */ /* 0x000fcc0000000000 */
[----:B------:R-:W-:Y:S06]  /*3440*/  BAR.ARV 0x6, 0xa0 ;  /* 0x0182800000007b1d */ /* 0x000fec0000002000 */
[----:B------:R-:W4:Y:S01]  /*3450*/  LDCU UR5, c[0x0][0x38c] ;  /* 0x00007180ff0577ac */ /* 0x000f220008000800 */
[----:B------:R-:W-:Y:S01]  /*3460*/  LOP3.LUT R2, R2, 0xffff, RZ, 0xc0, !PT ;  /* 0x0000ffff02027812 */ /* 0x000fe200078ec0ff */
[----:B------:R-:W-:Y:S01]  /*3470*/  IMAD.MOV.U32 R11, RZ, RZ, 0x1 ;  /* 0x00000001ff0b7424 */ /* 0x000fe200078e00ff */
[----:B------:R-:W-:Y:S01]  /*3480*/  CS2R R8, SRZ ;  /* 0x0000000000087805 */ /* 0x000fe2000001ff00 */
[----:B------:R-:W1:Y:S01]  /*3490*/  LDCU UR7, c[0x0][0x38c] ;  /* 0x00007180ff0777ac */ /* 0x000e620008000800 */
[----:B------:R-:W-:Y:S01]  /*34a0*/  R2UR UR27, R2 ;  /* 0x00000000021b72ca */ /* 0x000fe200000e0000 */
[----:B------:R-:W-:Y:S01]  /*34b0*/  IMAD.MOV.U32 R10, RZ, RZ, RZ ;  /* 0x000000ffff0a7224 */ /* 0x000fe200078e00ff */
[----:B------:R-:W-:Y:S01]  /*34c0*/  UMOV UR30, URZ ;  /* 0x000000ff001e7c82 */ /* 0x000fe20008000000 */
[----:B------:R-:W-:Y:S01]  /*34d0*/  UMOV UR24, URZ ;  /* 0x000000ff00187c82 */ /* 0x000fe20008000000 */
[----:B---3--:R-:W-:Y:S01]  /*34e0*/  ULEA UR26, UR4, UR26, 0x18 ;  /* 0x0000001a041a7291 */ /* 0x008fe2000f8ec0ff */
[----:B------:R-:W-:Y:S01]  /*34f0*/  UMOV UR38, 0x0 ;  /* 0x0000000000267882 */ /* 0x000fe20000000000 */
[----:B------:R-:W-:-:S02]  /*3500*/  UMOV UR39, 0x4200910 ;  /* 0x0420091000277882 */ /* 0x000fc40000000000 */
[----:B------:R-:W-:Y:S02]  /*3510*/  UIADD3 UR4, UPT, UPT, UR26, 0x8800, URZ ;  /* 0x000088001a047890 */ /* 0x000fe4000fffe0ff */
[----:B------:R-:W-:Y:S02]  /*3520*/  UIADD3 UR6, UPT, UPT, UR26, 0x18800, URZ ;  /* 0x000188001a067890 */ /* 0x000fe4000fffe0ff */
[----:B----4-:R-:W-:Y:S01]  /*3530*/  UIADD3 UR5, UPT, UPT, UR5, 0x1f, URZ ;  /* 0x0000001f05057890 */ /* 0x010fe2000fffe0ff */
[----:B--2---:R-:W2:Y:S01]  /*3540*/  LDS R0, [UR26+0x180] ;  /* 0x0001801aff007984 */ /* 0x004ea20008000800 */
[----:B-1----:R-:W-:Y:S01]  /*3550*/  UMOV UR36, 0x0 ;  /* 0x0000000000247882 */ /* 0x002fe20000000000 */
[----:B------:R-:W-:Y:S01]  /*3560*/  UMOV UR37, 0x4200910 ;  /* 0x0420091000257882 */ /* 0x000fe20000000000 */
[----:B------:R-:W-:Y:S02]  /*3570*/  USHF.R.S32.HI UR40, URZ, 0x1f, UR5 ;  /* 0x0000001fff287899 */ /* 0x000fe40008011405 */
[----:B------:R-:W-:-:S02]  /*3580*/  UISETP.GE.AND UP4, UPT, UR7, 0x1, UPT ;  /* 0x000000010700788c */ /* 0x000fc4000bf86270 */
[----:B------:R-:W-:Y:S02]  /*3590*/  ULEA.HI UR40, UR40, UR5, URZ, 0x5 ;  /* 0x0000000528287291 */ /* 0x000fe4000f8f28ff */
[----:B------:R-:W-:Y:S02]  /*35a0*/  USHF.R.U32.HI UR5, URZ, 0x4, UR4 ;  /* 0x00000004ff057899 */ /* 0x000fe40008011604 */
[----:B------:R-:W-:Y:S02]  /*35b0*/  USHF.R.S32.HI UR40, URZ, 0x5, UR40 ;  /* 0x00000005ff287899 */ /* 0x000fe40008011428 */
[----:B------:R-:W-:Y:S02]  /*35c0*/  USHF.R.U32.HI UR4, URZ, 0x4, UR6 ;  /* 0x00000004ff047899 */ /* 0x000fe40008011606 */
[----:B------:R-:W-:Y:S02]  /*35d0*/  UISETP.LT.AND UP0, UPT, UR40, 0x1, UPT ;  /* 0x000000012800788c */ /* 0x000fe4000bf01270 */
[----:B------:R-:W-:-:S02]  /*35e0*/  ULOP3.LUT UR5, UR5, 0x3fff, URZ, 0xc0, !UPT ;  /* 0x00003fff05057892 */ /* 0x000fc4000f8ec0ff */
[----:B------:R-:W-:Y:S02]  /*35f0*/  ULOP3.LUT UR4, UR4, 0x3fff, URZ, 0xc0, !UPT ;  /* 0x00003fff04047892 */ /* 0x000fe4000f8ec0ff */
[----:B------:R-:W-:Y:S02]  /*3600*/  USEL UR41, UR40, 0x1, !UP0 ;  /* 0x0000000128297887 */ /* 0x000fe4000c000000 */
[----:B------:R-:W-:Y:S02]  /*3610*/  ULOP3.LUT UR28, UR5, 0x10000, URZ, 0xfc, !UPT ;  /* 0x00010000051c7892 */ /* 0x000fe4000f8efcff */
[----:B------:R-:W-:Y:S02]  /*3620*/  ULOP3.LUT UR29, UR4, 0x10000, URZ, 0xfc, !UPT ;  /* 0x00010000041d7892 */ /* 0x000fe4000f8efcff */
[----:B------:R-:W-:Y:S01]  /*3630*/  UIADD3 UR41, UPT, UPT, -UR41, URZ, URZ ;  /* 0x000000ff29297290 */ /* 0x000fe2000fffe1ff */
[----:B------:R-:W-:Y:S01]  /*3640*/  UMOV UR34, 0x0 ;  /* 0x0000000000227882 */ /* 0x000fe20000000000 */
[----:B------:R-:W-:Y:S01]  /*3650*/  UMOV UR35, 0x4200910 ;  /* 0x0420091000237882 */ /* 0x000fe20000000000 */
[----:B------:R-:W-:Y:S01]  /*3660*/  UMOV UR32, 0x0 ;  /* 0x0000000000207882 */ /* 0x000fe20000000000 */
[----:B------:R-:W-:Y:S01]  /*3670*/  UMOV UR33, 0x4200910 ;  /* 0x0420091000217882 */ /* 0x000fe20000000000 */
[----:B--2---:R-:W-:-:S15]  /*3680*/  R2UR UR42, R0 ;  /* 0x00000000002a72ca */ /* 0x004fde00000e0000 */
.L_x_71:
[----:B------:R-:W-:Y:S02]  /*3690*/  LEA R0, R10, UR26, 0x3 ;  /* 0x0000001a0a007c11 */ /* 0x000fe4000f8e18ff */
[----:B------:R-:W-:Y:S02]  /*36a0*/  SHF.L.U32 R5, R9, 0x1f, RZ ;  /* 0x0000001f09057819 */ /* 0x000fe400000006ff */
[----:B------:R-:W-:Y:S01]  /*36b0*/  PLOP3.LUT P0, PT, PT, PT, UP4, 0x80, 0x8 ;  /* 0x000000000008781c */ /* 0x000fe20003f0f048 */
[----:B------:R-:W-:Y:S01]  /*36c0*/  VIADD R3, R0, 0xe0 ;  /* 0x000000e000037836 */ /* 0x000fe20000000000 */
[----:B-1----:R-:W1:Y:S02]  /*36d0*/  SYNCS.PHASECHK.TRANS64.TRYWAIT P1, [R0+URZ+0xd0], R5 ;  /* 0x0000d005000075a7 */ /* 0x002e6400080211ff */
[----:B-1-3--:R-:W-:Y:S09]  /*36e0*/  @!P1 BRA `(.L_x_65) ;  /* 0x0000005c00009947 */ /* 0x00aff20003800000 */
.L_x_166:
[----:B------:R-:W-:Y:S01]  /*36f0*/  LEA R4, R10, UR26, 0x4 ;  /* 0x0000001a0a047c11 */ /* 0x000fe2000f8e20ff */
[----:B------:R-:W-:Y:S01]  /*3700*/  @UP4 ULEA UR4, UR24, UR26, 0x3 ;  /* 0x0000001a18044291 */ /* 0x000fe2000f8e18ff */
[----:B------:R-:W-:Y:S01]  /*3710*/  PLOP3.LUT P2, PT, PT, PT, PT, 0x80, 0x8 ;  /* 0x000000000008781c */ /* 0x000fe20003f4f070 */
[----:B------:R-:W-:Y:S01]  /*3720*/  ULEA UR31, UR30, UR26, 0x3 ;  /* 0x0000001a1e1f7291 */ /* 0x000fe2000f8e18ff */
[----:B------:R-:W-:Y:S02]  /*3730*/  PRMT R3, RZ, 0x654, R3 ;  /* 0x00000654ff037816 */ /* 0x000fe40000000003 */
[----:B-1----:R-:W1:Y:S01]  /*3740*/  LDS.128 R4, [R4+0x160] ;  /* 0x0001600004047984 */ /* 0x002e620000000c00 */
[----:B------:R-:W-:Y:S02]  /*3750*/  @P0 SHF.L.U32 R2, R8, 0x1f, RZ ;  /* 0x0000001f08020819 */ /* 0x000fe400000006ff */
[----:B------:R-:W-:Y:S01]  /*3760*/  SHF.L.U32 R0, R11, 0x1f, RZ ;  /* 0x0000001f0b007819 */ /* 0x000fe200000006ff */
[----:B------:R-:W-:Y:S01]  /*3770*/  @!PT LDS RZ, [RZ] ;  /* 0x00000000fffff984 */ /* 0x000fe20000000800 */
[----:B------:R-:W-:Y:S01]  /*3780*/  @!PT LDS RZ, [RZ] ;  /* 0x00000000fffff984 */ /* 0x000fe20000000800 */
[----:B------:R-:W-:Y:S01]  /*3790*/  @!PT LDS RZ, [RZ] ;  /* 0x00000000fffff984 */ /* 0x000fe20000000800 */
[----:B------:R-:W-:Y:S01]  /*37a0*/  @!PT LDS RZ, [RZ] ;  /* 0x00000000fffff984 */ /* 0x000fe20000000800 */
[----:B------:R2:W-:Y:S06]  /*37b0*/  MEMBAR.ALL.CTA ;  /* 0x0000000000007992 */ /* 0x0005ec0000008000 */
[----:B--2---:R-:W2:Y:S02]  /*37c0*/  FENCE.VIEW.ASYNC.S ;  /* 0x00000000000073c6 */ /* 0x004ea40000000000 */
[----:B--2---:R2:W-:Y:S01]  /*37d0*/  SYNCS.ARRIVE.TRANS64.RED.A1T0 RZ, [R3+URZ], RZ ;  /* 0x000000ff03ff79a7 */ /* 0x0045e200081004ff */
[----:B------:R2:W3:Y:S01]  /*37e0*/  @P0 SYNCS.PHASECHK.TRANS64.TRYWAIT P2, [UR4], R2 ;  /* 0x00000002ff0005a7 */ /* 0x0004e20008041104 */
[----:B------:R-:W-:Y:S01]  /*37f0*/  ULEA.HI UR4, UR30, UR30, URZ, 0x1 ;  /* 0x0000001e1e047291 */ /* 0x000fe2000f8f08ff */
[----:B-1----:R-:W-:-:S03]  /*3800*/  LOP3.LUT P1, RZ, R6, 0x1, RZ, 0xc0, !PT ;  /* 0x0000000106ff7812 */ /* 0x002fc6000782c0ff */
[----:B------:R-:W-:Y:S02]  /*3810*/  USHF.L.U32 UR11, UR4, 0x6, URZ ;  /* 0x00000006040b7899 */ /* 0x000fe400080006ff */
[----:B------:R-:W-:Y:S02]  /*3820*/  ULOP3.LUT UR4, UR4, 0xffe, URZ, 0xc0, !UPT ;  /* 0x00000ffe04047892 */ /* 0x000fe4000f8ec0ff */
[----:B------:R-:W-:Y:S02]  /*3830*/  ULOP3.LUT UR11, UR11, 0xffffff80, URZ, 0xc0, !UPT ;  /* 0xffffff800b0b7892 */ /* 0x000fe4000f8ec0ff */
[----:B------:R-:W-:Y:S02]  /*3840*/  UIADD3 UR4, UPT, UPT, -UR4, UR30, URZ ;  /* 0x0000001e04047290 */ /* 0x000fe4000fffe1ff */
[----:B------:R-:W-:Y:S01]  /*3850*/  UIADD3 UR11, UPT, UPT, UR42, UR11, URZ ;  /* 0x0000000b2a0b7290 */ /* 0x000fe2000fffe0ff */
[----:B------:R-:W1:Y:S03]  /*3860*/  SYNCS.PHASECHK.TRANS64.TRYWAIT P0, [UR31+0x110], R0 ;  /* 0x00011000ff0075a7 */ /* 0x000e66000800111f */
[----:B------:R-:W-:Y:S01]  /*3870*/  ULEA UR11, UR4, UR11, 0x14 ;  /* 0x0000000b040b7291 */ /* 0x000fe2000f8ea0ff */
[----:B-123--:R-:W-:Y:S11]  /*3880*/  @!P0 BRA `(.L_x_66) ;  /* 0x0000005800ac8947 */ /* 0x00eff60003800000 */
.L_x_168:
[----:B------:R-:W-:Y:S01]  /*3890*/  IADD3 R10, PT, PT, R10, 0x1, RZ ;  /* 0x000000010a0a7810 */ /* 0x000fe20007ffe0ff */
[----:B------:R-:W-:Y:S06]  /*38a0*/  BRA.U !UP4, `(.L_x_67) ;  /* 0x000000010cc07547 */ /* 0x000fec000b800000 */
[----:B------:R-:W-:Y:S01]  /*38b0*/  UPLOP3.LUT UP2, UPT, UPT, UPT, UPT, 0x40, 0x4 ;  /* 0x000000000004789c */ /* 0x000fe20003f4e870 */
[----:B------:R-:W-:Y:S01]  /*38c0*/  UMOV UR23, UR41 ;  /* 0x0000002900177c82 */ /* 0x000fe20008000000 */
[----:B------:R-:W-:Y:S01]  /*38d0*/  UMOV UR22, UR40 ;  /* 0x0000002800167c82 */ /* 0x000fe20008000000 */
[----:B------:R-:W-:-:S08]  /*38e0*/  UMOV UR10, UR24 ;  /* 0x00000018000a7c82 */ /* 0x000fd00008000000 */
.L_x_70:
[----:B------:R-:W-:Y:S02]  /*38f0*/  UIADD3 UR23, UPT, UPT, UR23, 0x1, URZ ;  /* 0x0000000117177890 */ /* 0x000fe4000fffe0ff */
[----:B--2---:R-:W-:Y:S02]  /*3900*/  ULEA UR5, UR10, UR26, 0x3 ;  /* 0x0000001a0a057291 */ /* 0x004fe4000f8e18ff */
[----:B------:R-:W-:Y:S01]  /*3910*/  UISETP.NE.AND UP3, UPT, UR23, URZ, UPT ;  /* 0x000000ff1700728c */ /* 0x000fe2000bf65270 */
[----:B---3--:R-:W-:Y:S10]  /*3920*/  @P2 BRA `(.L_x_68) ;  /* 0x00000000000c2947 */ /* 0x008ff40003800000 */
[----:B-1----:R-:W-:Y:S04]  /*3930*/  SHF.L.U32 R3, R8, 0x1f, RZ ;  /* 0x0000001f08037819 */ /* 0x002fe800000006ff */
[----:B------:R-:W1:Y:S02]  /*3940*/  SYNCS.PHASECHK.TRANS64.TRYWAIT P0, [UR5], R3 ;  /* 0x00000003ff0075a7 */ /* 0x000e640008001105 */
[----:B-1----:R-:W-:Y:S05]  /*3950*/  @!P0 BRA `(.L_x_69) ;  /* 0x0000005800908947 */ /* 0x002fea0003800000 */
.L_x_68:
[----:B------:R-:W-:Y:S01]  /*3960*/  UISETP.NE.AND UP0, UPT, UR22, 0x1, UPT ;  /* 0x000000011600788c */ /* 0x000fe2000bf05270 */
[----:B------:R-:W-:Y:S01]  /*3970*/  PLOP3.LUT P2, PT, PT, PT, PT, 0x80, 0x8 ;  /* 0x000000000008781c */ /* 0x000fe20003f4f070 */
[----:B------:R-:W-:Y:S02]  /*3980*/  UIADD3 UR4, UPT, UPT, UR10, 0x1, URZ ;  /* 0x000000010a047890 */ /* 0x000fe4000fffe0ff */
[----:B------:R-:W-:Y:S02]  /*3990*/  UIADD3 UR25, UPT, UPT, UR5, 0x40, URZ ;  /* 0x0000004005197890 */ /* 0x000fe4000fffe0ff */
[----:B------:R-:W-:Y:S01]  /*39a0*/  UISETP.NE.AND UP1, UPT, UR4, 0x8, UPT ;  /* 0x000000080400788c */ /* 0x000fe2000bf25270 */
[----:B------:R-:W-:Y:S01]  /*39b0*/  PLOP3.LUT P0, PT, PT, PT, UP0, 0x80, 0x8 ;  /* 0x000000000008781c */ /* 0x000fe20003f0f008 */
[----:B------:R-:W-:Y:S02]  /*39c0*/  UIADD3 UR22, UPT, UPT, UR22, -0x1, URZ ;  /* 0xffffffff16167890 */ /* 0x000fe4000fffe0ff */
[----:B------:R-:W-:Y:S02]  /*39d0*/  USEL UR6, URZ, 0x1, UP1 ;  /* 0x00000001ff067887 */ /* 0x000fe40008800000 */
[----:B------:R-:W-:Y:S01]  /*39e0*/  USEL UR24, UR4, URZ, UP1 ;  /* 0x000000ff04187287 */ /* 0x000fe20008800000 */
[----:B------:R-:W-:Y:S01]  /*39f0*/  UMOV UR7, 0x40004040 ;  /* 0x4000404000077882 */ /* 0x000fe20000000000 */
[----:B------:R-:W-:Y:S02]  /*3a00*/  UMOV UR5, 0x40004040 ;  /* 0x4000404000057882 */ /* 0x000fe40000000000 */
[----:B------:R-:W-:Y:S01]  /*3a10*/  @UP0 ULEA UR4, UR24, UR26, 0x3 ;  /* 0x0000001a18040291 */ /* 0x000fe2000f8e18ff */
[----:B------:R-:W-:Y:S01]  /*3a20*/  LOP3.LUT R8, R8, UR6, RZ, 0x3c, !PT ;  /* 0x0000000608087c12 */ /* 0x000fe2000f8e3cff */
[----:B------:R-:W-:Y:S01]  /*3a30*/  ULEA UR6, UR10, UR29, 0xa ;  /* 0x0000001d0a067291 */ /* 0x000fe2000f8e50ff */
[----:B------:R-:W-:Y:S02]  /*3a40*/  UMOV UR21, 0x40004040 ;  /* 0x4000404000157882 */ /* 0x000fe40000000000 */
[----:B-1----:R-:W-:Y:S01]  /*3a50*/  @P0 SHF.L.U32 R0, R8, 0x1f, RZ ;  /* 0x0000001f08000819 */ /* 0x002fe200000006ff */
[----:B------:R-:W-:Y:S02]  /*3a60*/  UIADD3 UR20, UPT, UPT, UR6, 0x2, URZ ;  /* 0x0000000206147890 */ /* 0x000fe4000fffe0ff */
[----:B------:R-:W-:Y:S01]  /*3a70*/  UIADD3 UR16, UPT, UPT, UR6, 0x4, URZ ;  /* 0x0000000406107890 */ /* 0x000fe2000fffe0ff */
[----:B------:R2:W3:Y:S01]  /*3a80*/  @P0 SYNCS.PHASECHK.TRANS64.TRYWAIT P2, [UR4], R0 ;  /* 0x00000000ff0005a7 */ /* 0x0004e20008041104 */
[----:B------:R-:W-:Y:S02]  /*3a90*/  ULEA UR4, UR10, UR28, 0x9 ;  /* 0x0000001c0a047291 */ /* 0x000fe4000f8e48ff */
[----:B------:R-:W-:Y:S02]  /*3aa0*/  UIADD3 UR12, UPT, UPT, UR6, 0x6, URZ ;  /* 0x00000006060c7890 */ /* 0x000fe4000fffe0ff */
[----:B------:R-:W-:Y:S02]  /*3ab0*/  UIADD3 UR18, UPT, UPT, UR4, 0x2, URZ ;  /* 0x0000000204127890 */ /* 0x000fe4000fffe0ff */
[----:B------:R-:W-:Y:S02]  /*3ac0*/  UIADD3 UR14, UPT, UPT, UR4, 0x4, URZ ;  /* 0x00000004040e7890 */ /* 0x000fe4000fffe0ff */
[----:B------:R-:W-:Y:S01]  /*3ad0*/  UIADD3 UR8, UPT, UPT, UR4, 0x6, URZ ;  /* 0x0000000604087890 */ /* 0x000fe2000fffe0ff */
[----:B------:R2:W-:Y:S01]  /*3ae0*/  UTCHMMA gdesc[UR4], gdesc[UR6], tmem[UR11], tmem[UR38], idesc[UR39], UP2 ;  /* 0x00ff2606040075ea */ /* 0x0005e2000900000b */
[----:B------:R-:W-:Y:S01]  /*3af0*/  UPLOP3.LUT UP2, UPT, UPT, UPT, UPT, 0x80, 0x8 ;  /* 0x000000000008789c */ /* 0x000fe20003f4f070 */
[----:B------:R-:W-:Y:S01]  /*3b00*/  UMOV UR19, 0x40004040 ;  /* 0x4000404000137882 */ /* 0x000fe20000000000 */
[----:B------:R-:W-:Y:S01]  /*3b10*/  UMOV UR17, 0x40004040 ;  /* 0x4000404000117882 */ /* 0x000fe20000000000 */
[----:B------:R2:W-:Y:S01]  /*3b20*/  UTCHMMA gdesc[UR18], gdesc[UR20], tmem[UR11], tmem[UR36], idesc[UR37], UPT ;  /* 0x00ff2414120075ea */ /* 0x0005e2000b80000b */
[----:B------:R-:W-:Y:S01]  /*3b30*/  UMOV UR15, 0x40004040 ;  /* 0x40004040000f7882 */ /* 0x000fe20000000000 */
[----:B------:R-:W-:Y:S01]  /*3b40*/  UMOV UR13, 0x40004040 ;  /* 0x40004040000d7882 */ /* 0x000fe20000000000 */
[----:B------:R-:W-:Y:S01]  /*3b50*/  UMOV UR9, 0x40004040 ;  /* 0x4000404000097882 */ /* 0x000fe20000000000 */
[----:B------:R2:W-:Y:S01]  /*3b60*/  UTCHMMA gdesc[UR14], gdesc[UR16], tmem[UR11], tmem[UR34], idesc[UR35], UPT ;  /* 0x00ff22100e0075ea */ /* 0x0005e2000b80000b */
[----:B------:R2:W-:Y:S01]  /*3b70*/  UTCHMMA gdesc[UR8], gdesc[UR12], tmem[UR11], tmem[UR32], idesc[UR33], UPT ;  /* 0x00ff200c080075ea */ /* 0x0005e2000b80000b */
[----:B------:R2:W-:Y:S01]  /*3b80*/  UTCBAR.MULTICAST [UR25], URZ, UR27 ;  /* 0x000000ff190073e9 */ /* 0x0005e2000800081b */
[----:B------:R-:W-:Y:S01]  /*3b90*/  UMOV UR10, UR24 ;  /* 0x00000018000a7c82 */ /* 0x000fe20008000000 */
[----:B------:R-:W-:Y:S05]  /*3ba0*/  BRA.U UP3, `(.L_x_70) ;  /* 0xfffffffd03507547 */ /* 0x000fea000b83ffff */
.L_x_67:
[----:B--2---:R-:W-:Y:S01]  /*3bb0*/  UIADD3 UR4, UPT, UPT, UR30, 0x1, URZ ;  /* 0x000000011e047890 */ /* 0x004fe2000fffe0ff */
[C---:B------:R-:W-:Y:S01]  /*3bc0*/  ISETP.NE.AND P0, PT, R10.reuse, 0x2, PT ;  /* 0x000000020a00780c */ /* 0x040fe20003f05270 */
[----:B------:R-:W-:Y:S02]  /*3bd0*/  UIADD3 UR5, UPT, UPT, UR31, 0xf0, URZ ;  /* 0x000000f01f057890 */ /* 0x000fe4000fffe0ff */
[----:B------:R-:W-:Y:S01]  /*3be0*/  UISETP.NE.AND UP0, UPT, UR4, 0x4, UPT ;  /* 0x000000040400788c */ /* 0x000fe2000bf05270 */
[----:B-1----:R-:W-:Y:S02]  /*3bf0*/  SEL R0, RZ, 0x1, P0 ;  /* 0x00000001ff007807 */ /* 0x002fe40000000000 */
[----:B------:R-:W-:Y:S01]  /*3c00*/  SEL R10, R10, RZ, P0 ;  /* 0x000000ff0a0a7207 */ /* 0x000fe20000000000 */
[----:B------:R-:W-:Y:S01]  /*3c10*/  USEL UR6, URZ, 0x1, UP0 ;  /* 0x00000001ff067887 */ /* 0x000fe20008000000 */
[----:B------:R-:W-:Y:S01]  /*3c20*/  LOP3.LUT R9, R9, R0, RZ, 0x3c, !PT ;  /* 0x0000000009097212 */ /* 0x000fe200078e3cff */
[----:B------:R-:W-:Y:S01]  /*3c30*/  USEL UR30, UR4, URZ, UP0 ;  /* 0x000000ff041e7287 */ /* 0x000fe20008000000 */
[----:B------:R1:W-:Y:S03]  /*3c40*/  UTCBAR [UR5], URZ ;  /* 0x000000ff050073e9 */ /* 0x0003e600080000ff */
[----:B------:R-:W-:Y:S01]  /*3c50*/  LOP3.LUT R11, R11, UR6, RZ, 0x3c, !PT ;  /* 0x000000060b0b7c12 */ /* 0x000fe2000f8e3cff */
[----:B------:R-:W-:Y:S07]  /*3c60*/  @P1 BRA `(.L_x_71) ;  /* 0xfffffff800881947 */ /* 0x000fee000383ffff */
[----:B------:R-:W2:Y:S01]  /*3c70*/  S2UR UR8, SR_CgaCtaId ;  /* 0x00000000000879c3 */ /* 0x000ea20000008800 */
[----:B------:R-:W-:Y:S01]  /*3c80*/  ELECT P0, URZ, PT ;  /* 0x0000000000ff782f */ /* 0x000fe20003800000 */
[----:B------:R-:W-:Y:S01]  /*3c90*/  IMAD.MOV.U32 R0, RZ, RZ, 0x1 ;  /* 0x00000001ff007424 */ /* 0x000fe200078e00ff */
[----:B------:R-:W-:Y:S01]  /*3ca0*/  UIADD3 UR26, UPT, UPT, UR26, 0x110, URZ ;  /* 0x000001101a1a7890 */ /* 0x000fe2000fffe0ff */
[----:B------:R-:W-:Y:S01]  /*3cb0*/  SHF.L.U32 R3, R11, 0x1f, RZ ;  /* 0x0000001f0b037819 */ /* 0x000fe200000006ff */
[----:B------:R-:W-:-:S03]  /*3cc0*/  UMOV UR4, 0x40 ;  /* 0x0000004000047882 */ /* 0x000fc60000000000 */
[----:B------:R-:W-:Y:S01]  /*3cd0*/  UVIRTCOUNT.DEALLOC.SMPOOL 0x80 ;  /* 0x000000800000784c */ /* 0x000fe20000000000 */
[----:B--2---:R-:W-:Y:S02]  /*3ce0*/  ULEA UR8, UR8, UR4, 0x18 ;  /* 0x0000000408087291 */ /* 0x004fe4000f8ec0ff */
[----:B------:R-:W-:-:S07]  /*3cf0*/  ULEA UR4, UR30, UR26, 0x3 ;  /* 0x0000001a1e047291 */ /* 0x000fce000f8e18ff */
[----:B------:R2:W-:Y:S02]  /*3d00*/  @P0 STS.U8 [UR8+0x1c], R0 ;  /* 0x00001c00ff000988 */ /* 0x0005e40008000008 */
[----:B------:R-:W4:Y:S02]  /*3d10*/  SYNCS.PHASECHK.TRANS64.TRYWAIT P0, [UR4], R3 ;  /* 0x00000003ff0075a7 */ /* 0x000f240008001104 */
[----:B--2-4-:R-:W-:Y:S05]  /*3d20*/  @!P0 BRA `(.L_x_72) ;  /* 0x0000005400b48947 */ /* 0x014fea0003800000 */
.L_x_171:
[----:B------:R-:W-:-:S04]  /*3d30*/  UIADD3 UR4, UPT, UPT, UR30, 0x1, URZ ;  /* 0x000000011e047890 */ /* 0x000fc8000fffe0ff */
[----:B------:R-:W-:-:S04]  /*3d40*/  UISETP.NE.AND UP0, UPT, UR4, 0x4, UPT ;  /* 0x000000040400788c */ /* 0x000fc8000bf05270 */
[----:B------:R-:W-:Y:S02]  /*3d50*/  USEL UR6, URZ, 0x1, UP0 ;  /* 0x00000001ff067887 */ /* 0x000fe40008000000 */
[----:B------:R-:W-:-:S04]  /*3d60*/  USEL UR4, UR4, URZ, UP0 ;  /* 0x000000ff04047287 */ /* 0x000fc80008000000 */
[----:B-1----:R-:W-:Y:S01]  /*3d70*/  ULEA UR5, UR4, UR26, 0x3 ;  /* 0x0000001a04057291 */ /* 0x002fe2000f8e18ff */
[----:B------:R-:W-:-:S04]  /*3d80*/  LOP3.LUT R2, R11, UR6, RZ, 0x3c, !PT ;  /* 0x000000060b027c12 */ /* 0x000fc8000f8e3cff */
[----:B--2---:R-:W-:-:S04]  /*3d90*/  SHF.L.U32 R3, R2, 0x1f, RZ ;  /* 0x0000001f02037819 */ /* 0x004fc800000006ff */
[----:B------:R-:W1:Y:S02]  /*3da0*/  SYNCS.PHASECHK.TRANS64.TRYWAIT P0, [UR5], R3 ;  /* 0x00000003ff0075a7 */ /* 0x000e640008001105 */
[----:B-1----:R-:W-:Y:S05]  /*3db0*/  @!P0 BRA `(.L_x_73) ;  /* 0x0000005400a88947 */ /* 0x002fea0003800000 */
.L_x_173:
        /* <DEDUP_REMOVED lines=9> */
.L_x_175:
[----:B------:R-:W-:-:S04]  /*3e50*/  UIADD3 UR4, UPT, UPT, UR4, 0x1, URZ ;  /* 0x0000000104047890 */ /* 0x000fc8000fffe0ff */
[----:B------:R-:W-:-:S04]  /*3e60*/  UISETP.NE.AND UP0, UPT, UR4, 0x4, UPT ;  /* 0x000000040400788c */ /* 0x000fc8000bf05270 */
[----:B------:R-:W-:Y:S02]  /*3e70*/  USEL UR5, URZ, 0x1, UP0 ;  /* 0x00000001ff057887 */ /* 0x000fe40008000000 */
[----:B------:R-:W-:-:S04]  /*3e80*/  USEL UR4, UR4, URZ, UP0 ;  /* 0x000000ff04047287 */ /* 0x000fc80008000000 */
[----:B------:R-:W-:Y:S01]  /*3e90*/  ULEA UR4, UR4, UR26, 0x3 ;  /* 0x0000001a04047291 */ /* 0x000fe2000f8e18ff */
[----:B-1----:R-:W-:-:S04]  /*3ea0*/  LOP3.LUT R3, R2, UR5, RZ, 0x3c, !PT ;  /* 0x0000000502037c12 */ /* 0x002fc8000f8e3cff */
[----:B------:R-:W-:-:S04]  /*3eb0*/  SHF.L.U32 R3, R3, 0x1f, RZ ;  /* 0x0000001f03037819 */ /* 0x000fc800000006ff */
[----:B------:R-:W1:Y:S02]  /*3ec0*/  SYNCS.PHASECHK.TRANS64.TRYWAIT P0, [UR4], R3 ;  /* 0x00000003ff0075a7 */ /* 0x000e640008001104 */
[----:B-1----:R-:W-:Y:S05]  /*3ed0*/  @!P0 BRA `(.L_x_75) ;  /* 0x0000005400908947 */ /* 0x002fea0003800000 */
.L_x_177:
[----:B------:R-:W-:Y:S01]  /*3ee0*/  NOP ;  /* 0x0000000000007918 */ /* 0x000fe20000000000 */
[----:B-1----:R-:W1:Y:S01]  /*3ef0*/  LDS R0, [UR8+0x14] ;  /* 0x00001408ff007984 */ /* 0x002e620008000800 */
[----:B------:R-:W-:Y:S01]  /*3f00*/  ULOP3.LUT UR4, UR42, 0xffff, URZ, 0xc0, !UPT ;  /* 0x0000ffff2a047892 */ /* 0x000fe2000f8ec0ff */
[----:B------:R-:W-:Y:S01]  /*3f10*/  UMOV UR5, 0xffff ;  /* 0x0000ffff00057882 */ /* 0x000fe20000000000 */
[----:B------:R-:W-:Y:S02]  /*3f20*/  UMOV UR6, 0x1 ;  /* 0x0000000100067882 */ /* 0x000fe40000000000 */
[----:B------:R-:W-:-:S04]  /*3f30*/  USHF.R.U32.HI UR4, URZ, 0x5, UR4 ;  /* 0x00000005ff047899 */ /* 0x000fc80008011604 */
[----:B------:R-:W-:Y:S02]  /*3f40*/  USHF.L.U32 UR5, UR5, UR4, URZ ;  /* 0x0000000405057299 */ /* 0x000fe400080006ff */
[----:B------:R-:W-:-:S04]  /*3f50*/  USHF.L.U32 UR4, UR6, UR4, URZ ;  /* 0x0000000406047299 */ /* 0x000fc800080006ff */
[----:B-1----:R-:W-:-:S04]  /*3f60*/  LOP3.LUT R0, R0, UR5, RZ, 0xc0, !PT ;  /* 0x0000000500007c12 */ /* 0x002fc8000f8ec0ff */
[----:B------:R-:W-:-:S13]  /*3f70*/  ISETP.NE.AND P0, PT, R0, UR5, PT ;  /* 0x0000000500007c0c */ /* 0x000fda000bf05270 */
[----:B------:R-:W-:Y:S05]  /*3f80*/  @P0 BRA `(.L_x_76) ;  /* 0x0000000000580947 */ /* 0x000fea0003800000 */
[----:B------:R-:W1:Y:S02]  /*3f90*/  LDS R0, [UR8+0x18] ;  /* 0x00001808ff007984 */ /* 0x000e640008000800 */
[----:B-1----:R-:W-:-:S04]  /*3fa0*/  LOP3.LUT R0, R0, UR4, RZ, 0xc0, !PT ;  /* 0x0000000400007c12 */ /* 0x002fc8000f8ec0ff */
[----:B------:R-:W-:-:S13]  /*3fb0*/  ISETP.NE.AND P0, PT, R0, UR4, PT ;  /* 0x0000000400007c0c */ /* 0x000fda000bf05270 */
[----:B------:R-:W-:Y:S05]  /*3fc0*/  @P0 BRA `(.L_x_77) ;  /* 0x00000000003c0947 */ /* 0x000fea0003800000 */
[----:B------:R-:W1:Y:S01]  /*3fd0*/  S2R R2, SR_LANEID ;  /* 0x0000000000027919 */ /* 0x000e620000000000 */
[----:B------:R-:W-:Y:S01]  /*3fe0*/  ULOP3.LUT UR5, URZ, UR5, URZ, 0x33, !UPT ;  /* 0x00000005ff057292 */ /* 0x000fe2000f8e33ff */
[----:B------:R-:W-:Y:S01]  /*3ff0*/  LOP3.LUT R4, RZ, UR4, RZ, 0x33, !PT ;  /* 0x00000004ff047c12 */ /* 0x000fe2000f8e33ff */
[----:B------:R-:W-:Y:S02]  /*4000*/  VOTEU.ANY UR4, UPT, PT ;  /* 0x0000000000047886 */ /* 0x000fe400038e0100 */
[----:B------:R-:W-:Y:S01]  /*4010*/  UFLO.U32 UR4, UR4 ;  /* 0x00000004000472bd */ /* 0x000fe200080e0000 */
[----:B------:R-:W2:Y:S01]  /*4020*/  REDUX UR6, R4 ;  /* 0x00000000040673c4 */ /* 0x000ea20000000000 */
[----:B------:R-:W-:-:S06]  /*4030*/  IMAD.U32 R0, RZ, RZ, UR5 ;  /* 0x00000005ff007e24 */ /* 0x000fcc000f8e00ff */
[----:B------:R4:W-:Y:S01]  /*4040*/  UTCATOMSWS.AND URZ, UR5 ;  /* 0x0000000500ff79e3 */ /* 0x0009e20008000000 */
[----:B------:R-:W3:Y:S01]  /*4050*/  REDUX UR7, R0 ;  /* 0x00000000000773c4 */ /* 0x000ee20000000000 */
[----:B-1----:R-:W-:Y:S01]  /*4060*/  ISETP.EQ.U32.AND P0, PT, R2, UR4, PT ;  /* 0x0000000402007c0c */ /* 0x002fe2000bf02070 */
[----:B--2---:R-:W-:Y:S01]  /*4070*/  IMAD.U32 R2, RZ, RZ, UR6 ;  /* 0x00000006ff027e24 */ /* 0x004fe2000f8e00ff */
[----:B---3--:R-:W-:-:S11]  /*4080*/  MOV R3, UR7 ;  /* 0x0000000700037c02 */ /* 0x008fd60008000f00 */
[----:B------:R4:W-:Y:S04]  /*4090*/  @P0 ATOMS.AND RZ, [UR8+0x14], R3 ;  /* 0x00001403ffff098c */ /* 0x0009e8000a800008 */
[----:B------:R4:W-:Y:S01]  /*40a0*/  @P0 ATOMS.AND RZ, [UR8+0x18], R2 ;  /* 0x00001802ffff098c */ /* 0x0009e2000a800008 */
[----:B------:R-:W-:Y:S05]  /*40b0*/  BRA `(.L_x_78) ;  /* 0x0000000000147947 */ /* 0x000fea0003800000 */
.L_x_77:
[----:B------:R-:W-:Y:S02]  /*40c0*/  MOV R2, 0x40e0 ;  /* 0x000040e000027802 */ /* 0x000fe40000000f00 */
[----:B---3-5:R-:W-:Y:S05]  /*40d0*/  CALL.REL.NOINC `($__internal_0_$__cuda_sm10x_tcgen05_guardrail_trap_col_being_dealloced_not_returned_by_alloc) ;  /* 0x0000005800787944 */ /* 0x028fea0003c00000 */
[----:B------:R-:W-:Y:S05]  /*40e0*/  BRA `(.L_x_78) ;  /* 0x0000000000087947 */ /* 0x000fea0003800000 */
.L_x_76:
[----:B------:R-:W-:Y:S02]  /*40f0*/  MOV R2, 0x4110 ;  /* 0x0000411000027802 */ /* 0x000fe40000000f00 */
[----:B---3-5:R-:W-:Y:S05]  /*4100*/  CALL.REL.NOINC `($__internal_2_$__cuda_sm10x_tcgen05_guardrail_trap_unallocated_columns_being_dealloced) ;  /* 0x0000005800847944 */ /* 0x028fea0003c00000 */
.L_x_78:
[----:B------:R-:W-:Y:S01]  /*4110*/  NOP ;  /* 0x0000000000007918 */ /* 0x000fe20000000000 */
[----:B----4-:R-:W-:Y:S05]  /*4120*/  EXIT ;  /* 0x000000000000794d */ /* 0x010fea0003800000 */
.L_x_60:
[----:B------:R-:W-:-:S09]  /*4130*/  UISETP.NE.OR UP0, UPT, UR18, 0x3, !UP3 ;  /* 0x000000031200788c */ /* 0x000fd2000df05670 */
[----:B------:R-:W-:Y:S05]  /*4140*/  BRA.U UP0, `(.L_x_79) ;  /* 0x0000001100887547 */ /* 0x000fea000b800000 */
[----:B------:R-:W2:Y:S01]  /*4150*/  LDCU.64 UR4, c[0x0][0x888] ;  /* 0x00011100ff0477ac */ /* 0x000ea20008000a00 */
[----:B------:R-:W3:Y:S01]  /*4160*/  S2UR UR8, SR_CgaCtaId ;  /* 0x00000000000879c3 */ /* 0x000ee20000008800 */
[----:B------:R-:W-:Y:S02]  /*4170*/  HFMA2 R9, -RZ, RZ, 0, 0 ;  /* 0x00000000ff097431 */ /* 0x000fe400000001ff */
[----:B------:R-:W-:Y:S01]  /*4180*/  IMAD.MOV.U32 R11, RZ, RZ, 0x1 ;  /* 0x00000001ff0b7424 */ /* 0x000fe200078e00ff */
[----:B------:R-:W4:Y:S01]  /*4190*/  LDCU UR40, c[0x0][0x370] ;  /* 0x00006e00ff2877ac */ /* 0x000f220008000800 */
[----:B------:R-:W-:Y:S01]  /*41a0*/  IMAD.MOV.U32 R10, RZ, RZ, RZ ;  /* 0x000000ffff0a7224 */ /* 0x000fe200078e00ff */
[----:B------:R-:W-:Y:S01]  /*41b0*/  MOV R3, 0x2000 ;  /* 0x0000200000037802 */ /* 0x000fe20000000f00 */
[----:B------:R-:W4:Y:S01]  /*41c0*/  LDCU.128 UR44, c[0x0][0xb10] ;  /* 0x00016200ff2c77ac */ /* 0x000f220008000c00 */
[----:B------:R-:W1:Y:S01]  /*41d0*/  LDC.64 R12, c[0x0][0x348] ;  /* 0x0000d200ff0c7b82 */ /* 0x000e620000000a00 */
[----:B------:R-:W3:Y:S01]  /*41e0*/  LDCU UR37, c[0x0][0x374] ;  /* 0x00006e80ff2577ac */ /* 0x000ee20008000800 */
[----:B------:R-:W3:Y:S01]  /*41f0*/  LDCU.64 UR38, c[0x0][0x890] ;  /* 0x00011200ff2677ac */ /* 0x000ee20008000a00 */
[----:B------:R-:W3:Y:S01]  /*4200*/  LDCU UR15, c[0x0][0xb0c] ;  /* 0x00016180ff0f77ac */ /* 0x000ee20008000800 */
[----:B--2---:R-:W-:Y:S01]  /*4210*/  UISETP.NE.U32.AND UP0, UPT, UR4, URZ, UPT ;  /* 0x000000ff0400728c */ /* 0x004fe2000bf05070 */
[----:B------:R-:W2:Y:S01]  /*4220*/  LDCU UR54, c[0x0][0xb20] ;  /* 0x00016400ff3677ac */ /* 0x000ea20008000800 */
[----:B------:R-:W2:Y:S01]  /*4230*/  LDCU UR4, c[0x0][0xb30] ;  /* 0x00016600ff0477ac */ /* 0x000ea20008000800 */
[----:B------:R-:W-:Y:S01]  /*4240*/  UMOV UR21, 0x400 ;  /* 0x0000040000157882 */ /* 0x000fe20000000000 */
[----:B----4-:R-:W-:-:S02]  /*4250*/  UIMAD.WIDE.U32 UR52, UR40, UR44, URZ ;  /* 0x0000002c283472a5 */ /* 0x010fc4000f8e00ff */
[----:B---3--:R-:W-:Y:S02]  /*4260*/  UIMAD.WIDE.U32 UR6, UR37, UR47, URZ ;  /* 0x0000002f250672a5 */ /* 0x008fe4000f8e00ff */
[----:B------:R-:W-:Y:S02]  /*4270*/  ULEA UR21, UR8, UR21, 0x18 ;  /* 0x0000001508157291 */ /* 0x000fe4000f8ec0ff */
[----:B------:R-:W-:Y:S02]  /*4280*/  UISETP.NE.U32.AND UP6, UPT, UR38, URZ, UPT ;  /* 0x000000ff2600728c */ /* 0x000fe4000bfc5070 */
[----:B------:R-:W-:Y:S02]  /*4290*/  UIADD3 UR43, UPT, UPT, UR21, 0x98, URZ ;  /* 0x00000098152b7890 */ /* 0x000fe4000fffe0ff */
[----:B------:R-:W-:Y:S02]  /*42a0*/  UIADD3 UR33, UPT, UPT, UR21, 0x80, URZ ;  /* 0x0000008015217890 */ /* 0x000fe4000fffe0ff */
[----:B------:R-:W-:-:S02]  /*42b0*/  UIADD3 UR25, UPT, UPT, UR21, 0x88, URZ ;  /* 0x0000008815197890 */ /* 0x000fc4000fffe0ff */
[----:B------:R-:W-:Y:S02]  /*42c0*/  UIADD3 UR17, UPT, UPT, UR21, 0x90, URZ ;  /* 0x0000009015117890 */ /* 0x000fe4000fffe0ff */
[----:B------:R-:W-:Y:S02]  /*42d0*/  UISETP.NE.AND.EX UP5, UPT, UR5, URZ, UPT, UP0 ;  /* 0x000000ff0500728c */ /* 0x000fe4000bfa5300 */
[----:B------:R-:W-:Y:S01]  /*42e0*/  UISETP.NE.AND UP0, UPT, UR42, 0x1, UPT ;  /* 0x000000012a00788c */ /* 0x000fe2000bf05270 */
[----:B------:R-:W-:Y:S01]  /*42f0*/  UMOV UR52, UR53 ;  /* 0x0000003500347c82 */ /* 0x000fe20008000000 */
[----:B------:R-:W-:Y:S01]  /*4300*/  UMOV UR51, UR7 ;  /* 0x0000000700337c82 */ /* 0x000fe20008000000 */
[----:B------:R-:W-:Y:S02]  /*4310*/  USEL UR41, URZ, 0x1, UP4 ;  /* 0x00000001ff297887 */ /* 0x000fe4000a000000 */
[----:B------:R-:W-:Y:S02]  /*4320*/  UISETP.NE.AND UP0, UPT, UR15, 0x1, UPT ;  /* 0x000000010f00788c */ /* 0x000fe4000bf05270 */
[----:B------:R-:W-:-:S02]  /*4330*/  UPLOP3.LUT UP4, UPT, UPT, UPT, UPT, 0x40, 0x4 ;  /* 0x000000000004789c */ /* 0x000fc40003f8e870 */
[----:B------:R-:W-:Y:S01]  /*4340*/  UISETP.GE.AND UP2, UPT, UR42, 0x1, UPT ;  /* 0x000000012a00788c */ /* 0x000fe2000bf46270 */
[----:B------:R-:W3:Y:S01]  /*4350*/  LDCU.64 UR22, c[0x0][0xb28] ;  /* 0x00016500ff1677ac */ /* 0x000ee20008000a00 */
[----:B------:R-:W-:Y:S02]  /*4360*/  UISETP.NE.AND.EX UP6, UPT, UR39, URZ, UPT, UP6 ;  /* 0x000000ff2700728c */ /* 0x000fe4000bfc5360 */
[----:B------:R-:W-:Y:S02]  /*4370*/  UPRMT UR43, UR8, 0x654, UR43 ;  /* 0x00000654082b7896 */ /* 0x000fe4000800002b */
[----:B------:R-:W-:Y:S02]  /*4380*/  UPRMT UR50, UR8, 0x654, UR33 ;  /* 0x0000065408327896 */ /* 0x000fe40008000021 */
[----:B------:R-:W-:Y:S02]  /*4390*/  UPRMT UR49, UR8, 0x654, UR25 ;  /* 0x0000065408317896 */ /* 0x000fe40008000019 */
[----:B------:R-:W-:-:S02]  /*43a0*/  UPRMT UR48, UR8, 0x654, UR17 ;  /* 0x0000065408307896 */ /* 0x000fc40008000011 */
[----:B------:R-:W-:Y:S02]  /*43b0*/  USHF.R.U32.HI UR52, URZ, UR45, UR52 ;  /* 0x0000002dff347299 */ /* 0x000fe40008011634 */
[----:B--2---:R-:W-:Y:S02]  /*43c0*/  USHF.R.U32.HI UR51, URZ, UR54, UR51 ;  /* 0x00000036ff337299 */ /* 0x004fe40008011633 */
[----:B------:R-:W-:Y:S02]  /*43d0*/  UISETP.NE.AND UP0, UPT, UR46, 0x1, UPT ;  /* 0x000000012e00788c */ /* 0x000fe4000bf05270 */
[----:B-1----:R-:W-:-:S11]  /*43e0*/  UISETP.NE.AND UP3, UPT, UR4, 0x1, UPT ;  /* 0x000000010400788c */ /* 0x002fd6000bf65270 */
.L_x_90:
[C---:B------:R-:W-:Y:S02]  /*43f0*/  LEA R8, R10.reuse, UR21, 0x3 ;  /* 0x000000150a087c11 */ /* 0x040fe4000f8e18ff */
[----:B------:R-:W-:Y:S02]  /*4400*/  SHF.L.U32 R5, R9, 0x1f, RZ ;  /* 0x0000001f09057819 */ /* 0x000fe400000006ff */
[----:B------:R-:W-:Y:S02]  /*4410*/  LEA R6, R10, UR21, 0x4 ;  /* 0x000000150a067c11 */ /* 0x000fe4000f8e20ff */
[----:B-1----:R-:W1:Y:S02]  /*4420*/  SYNCS.PHASECHK.TRANS64.TRYWAIT P0, [R8+URZ+0xd0], R5 ;  /* 0x0000d005080075a7 */ /* 0x002e6400080011ff */
[----:B-1----:R-:W-:Y:S05]  /*4430*/  @!P0 BRA `(.L_x_80) ;  /* 0x0000005000508947 */ /* 0x002fea0003800000 */
.L_x_178:
[----:B-1----:R-:W1:Y:S01]  /*4440*/  LDS.128 R4, [R6+0x160] ;  /* 0x0001600006047984 */ /* 0x002e620000000c00 */
[----:B------:R-:W-:Y:S01]  /*4450*/  UISETP.GE.AND UP0, UPT, UR42, 0x1, UPT ;  /* 0x000000012a00788c */ /* 0x000fe2000bf06270 */
[----:B------:R-:W-:Y:S01]  /*4460*/  @!PT LDS RZ, [RZ] ;  /* 0x00000000fffff984 */ /* 0x000fe20000000800 */
[----:B------:R-:W-:Y:S01]  /*4470*/  @!PT LDS RZ, [RZ] ;  /* 0x00000000fffff984 */ /* 0x000fe20000000800 */
[----:B------:R-:W-:Y:S01]  /*4480*/  @!PT LDS RZ, [RZ] ;  /* 0x00000000fffff984 */ /* 0x000fe20000000800 */
[----:B------:R-:W-:Y:S01]  /*4490*/  @!PT LDS RZ, [RZ] ;  /* 0x00000000fffff984 */ /* 0x000fe20000000800 */
[----:B------:R2:W-:Y:S06]  /*44a0*/  MEMBAR.ALL.CTA ;  /* 0x0000000000007992 */ /* 0x0005ec0000008000 */
[----:B--2---:R-:W2:Y:S01]  /*44b0*/  FENCE.VIEW.ASYNC.S ;  /* 0x00000000000073c6 */ /* 0x004ea20000000000 */
[----:B-1----:R-:W-:Y:S11]  /*44c0*/  LOP3.LUT P0, RZ, R6, 0x1, RZ, 0xc0, !PT ;  /* 0x0000000106ff7812 */ /* 0x002ff6000780c0ff */
[----:B------:R-:W-:Y:S02]  /*44d0*/  @!UPT UIADD3 URZ, UPT, UPT, URZ, URZ, URZ ;  /* 0x000000fffffff290 */ /* 0x000fe4000fffe0ff */
[----:B--2---:R-:W-:Y:S01]  /*44e0*/  VOTEU.ANY UP2, P0 ;  /* 0x0000000000ff7886 */ /* 0x004fe20000040100 */
[----:B------:R-:W-:Y:S11]  /*44f0*/  PLOP3.LUT P0, PT, PT, PT, UP2, 0x80, 0x8 ;  /* 0x000000000008781c */ /* 0x000ff60003f0f028 */
[----:B------:R-:W-:Y:S02]  /*4500*/  @!UPT UIADD3 URZ, UPT, UPT, URZ, URZ, URZ ;  /* 0x000000fffffff290 */ /* 0x000fe4000fffe0ff */
[----:B------:R-:W-:Y:S02]  /*4510*/  @P0 SHF.R.U32.HI R0, RZ, 0x10, R5 ;  /* 0x00000010ff000819 */ /* 0x000fe40000011605 */
[----:B------:R-:W-:Y:S02]  /*4520*/  @P0 MOV R2, R4 ;  /* 0x0000000400020202 */ /* 0x000fe40000000f00 */
[----:B------:R-:W-:Y:S01]  /*4530*/  @P0 R2UR UR4, R0 ;  /* 0x00000000000402ca */ /* 0x000fe200000e0000 */
[----:B------:R-:W-:Y:S01]  /*4540*/  VIADD R0, R8, 0xe0 ;  /* 0x000000e008007836 */ /* 0x000fe20000000000 */
[----:B------:R-:W-:Y:S02]  /*4550*/  @P0 LOP3.LUT R4, R5, 0xffff, RZ, 0xc0, !PT ;  /* 0x0000ffff05040812 */ /* 0x000fe400078ec0ff */
[----:B------:R-:W-:Y:S02]  /*4560*/  @P0 R2UR UR6, R2 ;  /* 0x00000000020602ca */ /* 0x000fe400000e0000 */
[----:B------:R-:W-:Y:S02]  /*4570*/  PRMT R0, RZ, 0x654, R0 ;  /* 0x00000654ff007816 */ /* 0x000fe40000000000 */
[----:B------:R-:W-:Y:S02]  /*4580*/  @P0 R2UR UR5, R4 ;  /* 0x00000000040502ca */ /* 0x000fe400000e0000 */
[----:B------:R1:W-:Y:S03]  /*4590*/  SYNCS.ARRIVE.TRANS64.RED.A1T0 RZ, [R0+URZ], RZ ;  /* 0x000000ff00ff79a7 */ /* 0x0003e600081004ff */
[----:B------:R-:W-:Y:S04]  /*45a0*/  @UP2 UMOV UR29, UR4 ;  /* 0x00000004001d2c82 */ /* 0x000fe80008000000 */
[----:B------:R-:W-:Y:S04]  /*45b0*/  @UP2 UMOV UR14, UR6 ;  /* 0x00000006000e2c82 */ /* 0x000fe80008000000 */
[----:B------:R-:W-:Y:S01]  /*45c0*/  @UP2 UMOV UR13, UR5 ;  /* 0x00000005000d2c82 */ /* 0x000fe20008000000 */
[----:B------:R-:W-:Y:S05]  /*45d0*/  BRA.U !UP0, `(.L_x_81) ;  /* 0x0000000108c07547 */ /* 0x000fea000b800000 */
[----:B------:R-:W-:Y:S02]  /*45e0*/  UIMAD.WIDE.U32 UR18, UR13, UR47, URZ ;  /* 0x0000002f0d1272a5 */ /* 0x000fe4000f8e00ff */
[----:B------:R-:W-:Y:S02]  /*45f0*/  UP2UR UR16, UPR, URZ, 0x4 ;  /* 0x00000004ff107883 */ /* 0x000fe40008000000 */
[----:B------:R-:W-:Y:S02]  /*4600*/  UISETP.NE.AND UP2, UPT, UR46, 0x1, UPT ;  /* 0x000000012e00788c */ /* 0x000fe4000bf45270 */
[----:B------:R-:W-:Y:S02]  /*4610*/  UIMAD.WIDE.U32 UR26, UR14, UR44, URZ ;  /* 0x0000002c0e1a72a5 */ /* 0x000fe4000f8e00ff */
[----:B------:R-:W-:Y:S02]  /*4620*/  USEL UR4, UR37, UR51, !UP2 ;  /* 0x0000003325047287 */ /* 0x000fe4000d000000 */
[----:B------:R-:W-:Y:S02]  /*4630*/  UISETP.NE.AND UP0, UPT, UR15, 0x1, UPT ;  /* 0x000000010f00788c */ /* 0x000fe4000bf05270 */
[----:B------:R-:W-:Y:S02]  /*4640*/  UP2UR UR20, UPR, URZ, 0x2 ;  /* 0x00000002ff147883 */ /* 0x000fe40008000000 */
[----:B------:R-:W-:Y:S02]  /*4650*/  UISETP.NE.AND UP1, UPT, UR42, 0x1, UPT ;  /* 0x000000012a00788c */ /* 0x000fe4000bf25270 */
[----:B---3--:R-:W-:Y:S02]  /*4660*/  UIMAD.WIDE.U32 UR8, UR4, UR22, URZ ;  /* 0x00000016040872a5 */ /* 0x008fe4000f8e00ff */
[----:B------:R-:W-:Y:S01]  /*4670*/  USEL UR7, UR40, UR52, !UP0 ;  /* 0x0000003428077287 */ /* 0x000fe2000c000000 */
[----:B------:R-:W-:Y:S02]  /*4680*/  UMOV UR5, UR19 ;  /* 0x0000001300057c82 */ /* 0x000fe40008000000 */
[----:B------:R-:W-:Y:S02]  /*4690*/  USHF.R.U32.HI UR6, URZ, UR54, UR5 ;  /* 0x00000036ff067299 */ /* 0x000fe40008011605 */
[----:B------:R-:W-:Y:S02]  /*46a0*/  UIMAD.WIDE.U32 UR10, UR7, UR22, URZ ;  /* 0x00000016070a72a5 */ /* 0x000fe4000f8e00ff */
[----:B------:R-:W-:Y:S02]  /*46b0*/  USEL UR6, UR13, UR6, !UP2 ;  /* 0x000000060d067287 */ /* 0x000fe4000d000000 */
[----:B------:R-:W-:Y:S01]  /*46c0*/  UISETP.NE.AND UP2, UPT, UR16, URZ, UPT ;  /* 0x000000ff1000728c */ /* 0x000fe2000bf45270 */
[----:B------:R-:W-:Y:S02]  /*46d0*/  UMOV UR5, UR27 ;  /* 0x0000001b00057c82 */ /* 0x000fe40008000000 */
[----:B------:R-:W-:Y:S03]  /*46e0*/  USHF.R.U32.HI UR12, URZ, UR45, UR5 ;  /* 0x0000002dff0c7299 */ /* 0x000fe60008011605 */
[----:B------:R-:W-:Y:S02]  /*46f0*/  UMOV UR5, UR9 ;  /* 0x0000000900057c82 */ /* 0x000fe40008000000 */
[----:B------:R-:W-:Y:S03]  /*4700*/  @UP1 USHF.R.U32.HI UR4, URZ, UR23, UR5 ;  /* 0x00000017ff041299 */ /* 0x000fe60008011605 */
[----:B------:R-:W-:Y:S01]  /*4710*/  UMOV UR5, UR11 ;  /* 0x0000000b00057c82 */ /* 0x000fe20008000000 */
[----:B------:R-:W-:Y:S02]  /*4720*/  UIMAD UR4, UR42, UR4, URZ ;  /* 0x000000042a0472a4 */ /* 0x000fe4000f8e02ff */
[----:B------:R-:W-:Y:S02]  /*4730*/  @UP1 USHF.R.U32.HI UR7, URZ, UR23, UR5 ;  /* 0x00000017ff071299 */ /* 0x000fe40008011605 */
[----:B------:R-:W-:Y:S02]  /*4740*/  USEL UR5, UR14, UR12, !UP0 ;  /* 0x0000000c0e057287 */ /* 0x000fe4000c000000 */
[----:B------:R-:W-:Y:S02]  /*4750*/  UIMAD.WIDE.U32 UR10, UR6, UR22, URZ ;  /* 0x00000016060a72a5 */ /* 0x000fe4000f8e00ff */
[----:B------:R-:W-:Y:S02]  /*4760*/  UIMAD UR8, UR42, UR7, URZ ;  /* 0x000000072a0872a4 */ /* 0x000fe4000f8e02ff */
[----:B------:R-:W-:Y:S03]  /*4770*/  UISETP.GE.AND UP0, UPT, UR6, UR4, UPT ;  /* 0x000000040600728c */ /* 0x000fe6000bf06270 */
[----:B------:R-:W-:Y:S01]  /*4780*/  UMOV UR4, UR11 ;  /* 0x0000000b00047c82 */ /* 0x000fe20008000000 */
[----:B------:R-:W-:Y:S02]  /*4790*/  UISETP.GE.OR UP0, UPT, UR5, UR8, UP0 ;  /* 0x000000080500728c */ /* 0x000fe40008706670 */
[----:B------:R-:W-:Y:S02]  /*47a0*/  USHF.R.U32.HI UR4, URZ, UR23, UR4 ;  /* 0x00000017ff047299 */ /* 0x000fe40008011604 */
[----:B------:R-:W-:Y:S02]  /*47b0*/  UIMAD.WIDE.U32 UR8, UR5, UR22, URZ ;  /* 0x00000016050872a5 */ /* 0x000fe4000f8e00ff */
[----:B------:R-:W-:Y:S04]  /*47c0*/  USEL UR10, UR6, UR4, !UP1 ;  /* 0x00000004060a7287 */ /* 0x000fe8000c800000 */
[----:B------:R-:W-:Y:S01]  /*47d0*/  UIADD3 UR11, UPT, UPT, -UR10, URZ, URZ ;  /* 0x000000ff0a0b7290 */ /* 0x000fe2000fffe1ff */
[----:B------:R-:W-:Y:S02]  /*47e0*/  @!UP0 UMOV UR4, UR9 ;  /* 0x0000000900048c82 */ /* 0x000fe40008000000 */
[----:B------:R-:W-:Y:S02]  /*47f0*/  @!UP0 USHF.R.U32.HI UR4, URZ, UR23, UR4 ;  /* 0x00000017ff048299 */ /* 0x000fe40008011604 */
[----:B------:R-:W-:Y:S02]  /*4800*/  UIMAD UR8, UR42, UR11, UR6 ;  /* 0x0000000b2a0872a4 */ /* 0x000fe4000f8e0206 */
[----:B------:R-:W-:Y:S02]  /*4810*/  @!UP0 USEL UR4, UR5, UR4, !UP1 ;  /* 0x0000000405048287 */ /* 0x000fe4000c800000 */
[----:B------:R-:W-:Y:S02]  /*4820*/  UISETP.NE.AND UP1, UPT, UR20, URZ, UPT ;  /* 0x000000ff1400728c */ /* 0x000fe4000bf25270 */
[----:B------:R-:W-:Y:S02]  /*4830*/  @!UP0 UIMAD UR8, UR7, UR8, UR4 ;  /* 0x00000008070882a4 */ /* 0x000fe4000f8e0204 */
[----:B------:R-:W-:Y:S02]  /*4840*/  @!UP0 UIADD3 UR9, UPT, UPT, UR10, -UR4, URZ ;  /* 0x800000040a098290 */ /* 0x000fe4000fffe0ff */
[----:B------:R-:W-:Y:S02]  /*4850*/  UIADD3 UR4, UPT, UPT, -UR5, URZ, URZ ;  /* 0x000000ff05047290 */ /* 0x000fe4000fffe1ff */
[----:B------:R-:W-:Y:S02]  /*4860*/  UIADD3 UR7, UPT, UPT, -UR6, URZ, URZ ;  /* 0x000000ff06077290 */ /* 0x000fe4000fffe1ff */
[----:B------:R-:W-:Y:S02]  /*4870*/  @!UP0 UIMAD UR6, UR9, UR42, UR5 ;  /* 0x0000002a090682a4 */ /* 0x000fe4000f8e0205 */
[----:B------:R-:W-:Y:S02]  /*4880*/  UIMAD UR14, UR15, UR4, UR14 ;  /* 0x000000040f0e72a4 */ /* 0x000fe4000f8e020e */
[----:B------:R-:W-:Y:S01]  /*4890*/  UIMAD UR13, UR46, UR7, UR13 ;  /* 0x000000072e0d72a4 */ /* 0x000fe2000f8e020d */
[----:B------:R-:W-:Y:S02]  /*48a0*/  @!UP0 UMOV UR5, UR8 ;  /* 0x0000000800058c82 */ /* 0x000fe40008000000 */
[----:B------:R-:W-:Y:S02]  /*48b0*/  UIMAD UR14, UR5, UR15, UR14 ;  /* 0x0000000f050e72a4 */ /* 0x000fe4000f8e020e */
[----:B------:R-:W-:Y:S11]  /*48c0*/  UIMAD UR13, UR6, UR46, UR13 ;  /* 0x0000002e060d72a4 */ /* 0x000ff6000f8e020d */
[----:B------:R-:W-:Y:S01]  /*48d0*/  @!UPT UIADD3 URZ, UPT, UPT, URZ, URZ, URZ ;  /* 0x000000fffffff290 */ /* 0x000fe2000fffe0ff */
.L_x_81:
[----:B------:R-:W2:Y:S01]  /*48e0*/  @!UP3 LDCU.128 UR8, c[0x0][0xb10] ;  /* 0x00016200ff08b7ac */ /* 0x000ea20008000c00 */
[----:B------:R-:W-:Y:S02]  /*48f0*/  ISETP.NE.U32.AND P0, PT, RZ, UR38, PT ;  /* 0x00000026ff007c0c */ /* 0x000fe4000bf05070 */
[----:B------:R-:W-:Y:S02]  /*4900*/  SHF.L.U32 R4, R11, 0x1f, RZ ;  /* 0x0000001f0b047819 */ /* 0x000fe400000006ff */
[----:B------:R-:W-:Y:S01]  /*4910*/  ISETP.NE.AND.EX P0, PT, RZ, UR39, PT, P0 ;  /* 0x00000027ff007c0c */ /* 0x000fe2000bf05300 */
[----:B------:R-:W4:Y:S01]  /*4920*/  @!UP3 LDCU UR5, c[0x0][0xb0c] ;  /* 0x00016180ff05b7ac */ /* 0x000f220008000800 */
[----:B------:R-:W-:Y:S02]  /*4930*/  USHF.L.U32 UR35, UR30, 0x6, URZ ;  /* 0x000000061e237899 */ /* 0x000fe400080006ff */
[----:B------:R-:W-:Y:S02]  /*4940*/  USHF.L.U32 UR34, UR31, 0x7, URZ ;  /* 0x000000071f227899 */ /* 0x000fe400080006ff */
[----:B--2---:R-:W-:Y:S07]  /*4950*/  UIMAD.WIDE.U32 UR6, UR14, UR8, URZ ;  /* 0x000000080e0672a5 */ /* 0x004fee000f8e00ff */
[----:B------:R-:W-:Y:S01]  /*4960*/  @!UP3 UMOV UR4, UR7 ;  /* 0x000000070004bc82 */ /* 0x000fe20008000000 */
[----:B----4-:R-:W-:Y:S02]  /*4970*/  @!UP3 UISETP.NE.AND UP0, UPT, UR5, 0x1, UPT ;  /* 0x000000010500b88c */ /* 0x010fe4000bf05270 */
[----:B------:R-:W-:Y:S02]  /*4980*/  @!UP3 USHF.R.U32.HI UR4, URZ, UR9, UR4 ;  /* 0x00000009ff04b299 */ /* 0x000fe40008011604 */
[----:B------:R-:W-:Y:S02]  /*4990*/  UIMAD.WIDE.U32 UR6, UR13, UR11, URZ ;  /* 0x0000000b0d0672a5 */ /* 0x000fe4000f8e00ff */
[----:B------:R-:W-:Y:S02]  /*49a0*/  @!UP3 USEL UR8, UR14, UR4, !UP0 ;  /* 0x000000040e08b287 */ /* 0x000fe4000c000000 */
[----:B------:R-:W-:Y:S03]  /*49b0*/  @!UP3 UISETP.NE.AND UP0, UPT, UR10, 0x1, UPT ;  /* 0x000000010a00b88c */ /* 0x000fe6000bf05270 */
[----:B------:R-:W-:Y:S02]  /*49c0*/  @!UP3 UMOV UR6, UR7 ;  /* 0x000000070006bc82 */ /* 0x000fe40008000000 */
[----:B------:R-:W2:Y:S02]  /*49d0*/  @!UP3 LDCU UR4, c[0x0][0xb20] ;  /* 0x00016400ff04b7ac */ /* 0x000ea40008000800 */
[----:B--2---:R-:W-:Y:S04]  /*49e0*/  @!UP3 USHF.R.U32.HI UR6, URZ, UR4, UR6 ;  /* 0x00000004ff06b299 */ /* 0x004fe80008011606 */
[----:B------:R-:W-:Y:S04]  /*49f0*/  @!UP3 USEL UR6, UR13, UR6, !UP0 ;  /* 0x000000060d06b287 */ /* 0x000fe8000c000000 */
[----:B------:R-:W-:Y:S02]  /*4a00*/  @!UP3 UIADD3 UR4, UPT, UPT, -UR8, UR6, URZ ;  /* 0x000000060804b290 */ /* 0x000fe4000fffe1ff */
[----:B------:R-:W-:Y:S02]  /*4a10*/  @!UP3 UIADD3 UR6, UPT, UPT, UR8, -UR6, URZ ;  /* 0x800000060806b290 */ /* 0x000fe4000fffe0ff */
[----:B------:R-:W-:Y:S02]  /*4a20*/  @!UP3 UIMAD UR14, UR4, UR5, UR14 ;  /* 0x00000005040eb2a4 */ /* 0x000fe4000f8e020e */
[----:B------:R-:W-:Y:S01]  /*4a30*/  @!UP3 UIMAD UR13, UR6, UR10, UR13 ;  /* 0x0000000a060db2a4 */ /* 0x000fe2000f8e020d */
[----:B------:R-:W-:Y:S11]  /*4a40*/  BRA.U UP4, `(.L_x_82) ;  /* 0x0000000104107547 */ /* 0x000ff6000b800000 */
[----:B-1----:R-:W-:Y:S04]  /*4a50*/  MOV R0, UR41 ;  /* 0x0000002900007c02 */ /* 0x002fe80008000f00 */
[----:B------:R-:W-:Y:S04]  /*4a60*/  SHF.L.U32 R5, R0, 0x1f, RZ ;  /* 0x0000001f00057819 */ /* 0x000fe800000006ff */
[----:B------:R-:W1:Y:S02]  /*4a70*/  SYNCS.PHASECHK.TRANS64.TRYWAIT P1, [UR21+0xc8], R5 ;  /* 0x0000c805ff0075a7 */ /* 0x000e640008021115 */
[----:B-1----:R-:W-:Y:S05]  /*4a80*/  @!P1 BRA `(.L_x_83) ;  /* 0x0000004800d09947 */ /* 0x002fea0003800000 */
.L_x_82:
[----:B------:R-:W-:Y:S05]  /*4a90*/  BRA.U !UP6, `(.L_x_84) ;  /* 0x000000010e387547 */ /* 0x000fea000b800000 */
[----:B------:R-:W-:Y:S01]  /*4aa0*/  UPLOP3.LUT UP1, UPT, UPT, UPT, UP5, 0x80, 0x8 ;  /* 0x000000000008789c */ /* 0x000fe20003f2f050 */
[----:B-1----:R-:W-:Y:S01]  /*4ab0*/  HFMA2 R0, -RZ, RZ, 0, 5.9604644775390625e-08 ;  /* 0x00000001ff007431 */ /* 0x002fe200000001ff */
[----:B------:R-:W1:Y:S01]  /*4ac0*/  LDCU.64 UR8, c[0x0][0x358] ;  /* 0x00006b00ff0877ac */ /* 0x000e620008000a00 */
[----:B------:R-:W-:Y:S03]  /*4ad0*/  IMAD.MOV.U32 R63, RZ, RZ, 0x1 ;  /* 0x00000001ff3f7424 */ /* 0x000fe600078e00ff */
[----:B------:R-:W-:Y:S05]  /*4ae0*/  PLOP3.LUT P1, PT, PT, PT, UP1, 0x80, 0x8 ;  /* 0x000000000008781c */ /* 0x000fea0003f2f018 */
[----:B------:R-:W2:Y:S01]  /*4af0*/  @UP1 LDCU.64 UR4, c[0x0][0x888] ;  /* 0x00011100ff0417ac */ /* 0x000ea20008000a00 */
[----:B------:R-:W-:Y:S07]  /*4b00*/  @UP1 UIMAD UR6, UR36, UR38, URZ ;  /* 0x00000026240612a4 */ /* 0x000fee000f8e02ff */
[----:B------:R-:W-:Y:S01]  /*4b10*/  @!P1 PRMT R63, R0, 0x7610, R63 ;  /* 0x00007610003f9816 */ /* 0x000fe2000000003f */
[----:B--2---:R-:W-:Y:S06]  /*4b20*/  @UP1 UIMAD.WIDE UR4, UR6, 0x4, UR4 ;  /* 0x00000004060418a5 */ /* 0x004fec000f8e0204 */
[----:B------:R-:W-:Y:S01]  /*4b30*/  IMAD.U32 R6, RZ, RZ, UR4 ;  /* 0x00000004ff067e24 */ /* 0x000fe2000f8e00ff */
[----:B------:R-:W-:Y:S04]  /*4b40*/  MOV R7, UR5 ;  /* 0x0000000500077c02 */ /* 0x000fe80008000f00 */
[----:B------:R-:W2:Y:S01]  /*4b50*/  @!UP1 LDCU UR4, c[0x0][0x880] ;  /* 0x00011000ff0497ac */ /* 0x000ea20008000800 */
[----:B-1---5:R4:W5:Y:S02]  /*4b60*/  @P1 LDG.E R27, desc[UR8][R6.64] ;  /* 0x00000008061b1981 */ /* 0x022964000c1e1900 */
[----:B--2-4-:R-:W-:Y:S07]  /*4b70*/  @!P1 IMAD.U32 R27, RZ, RZ, UR4 ;  /* 0x00000004ff1b9e24 */ /* 0x014fee000f8e00ff */
.L_x_84:
[----:B-----5:R-:W-:Y:S01]  /*4b80*/  @!P0 FSETP.EQ.AND P2, PT, R27, RZ, PT ;  /* 0x000000ff1b00820b */ /* 0x020fe20003f42000 */
[----:B------:R-:W-:Y:S01]  /*4b90*/  @!UPT UIADD3 URZ, UPT, UPT, URZ, URZ, URZ ;  /* 0x000000fffffff290 */ /* 0x000fe2000fffe0ff */
[----:B------:R-:W-:Y:S11]  /*4ba0*/  @!P0 BRA `(.L_x_85) ;  /* 0x0000000000148947 */ /* 0x000ff60003800000 */
[----:B------:R-:W-:Y:S02]  /*4bb0*/  LOP3.LUT P0, RZ, R63, 0xff, RZ, 0xc0, !PT ;  /* 0x000000ff3fff7812 */ /* 0x000fe4000780c0ff */
[----:B------:R-:W-:Y:S04]  /*4bc0*/  PLOP3.LUT P2, PT, PT, PT, UP1, 0x80, 0x8 ;  /* 0x000000000008781c */ /* 0x000fe80003f4f018 */
[----:B------:R-:W-:Y:S07]  /*4bd0*/  PLOP3.LUT P2, PT, P2, PT, PT, 0x8, 0x80 ;  /* 0x000000000080781c */ /* 0x000fee000174e170 */
[----:B------:R-:W-:Y:S11]  /*4be0*/  @P0 FSETP.EQ.AND P2, PT, R27, RZ, PT ;  /* 0x000000ff1b00020b */ /* 0x000ff60003f42000 */
[----:B------:R-:W-:Y:S02]  /*4bf0*/  @!UPT UIADD3 URZ, UPT, UPT, URZ, URZ, URZ ;  /* 0x000000fffffff290 */ /* 0x000fe4000fffe0ff */
.L_x_85:
[----:B------:R-:W2:Y:S01]  /*4c00*/  SYNCS.PHASECHK.TRANS64.TRYWAIT P0, [UR21+0xa0], R4 ;  /* 0x0000a004ff0075a7 */ /* 0x000ea20008001115 */
[----:B------:R-:W-:Y:S04]  /*4c10*/  ELECT P1, URZ, PT ;  /* 0x0000000000ff782f */ /* 0x000fe80003820000 */
[----:B------:R-:W-:Y:S01]  /*4c20*/  PLOP3.LUT P1, PT, P2, P1, PT, 0xf2, 0x2f ;  /* 0x00000000002f781c */ /* 0x000fe20001723e72 */
[----:B------:R-:W-:Y:S01]  /*4c30*/  @!UPT UIADD3 URZ, UPT, UPT, URZ, URZ, URZ ;  /* 0x000000fffffff290 */ /* 0x000fe2000fffe0ff */
[----:B--2---:R-:W-:Y:S11]  /*4c40*/  @!P0 BRA `(.L_x_86) ;  /* 0x0000004800788947 */ /* 0x004ff60003800000 */
.L_x_181:
[----:B------:R-:W-:Y:S01]  /*4c50*/  @!P1 IADD3 R2, P0, PT, R12, 0x580, RZ ;  /* 0x000005800c029810 */ /* 0x000fe20007f1e0ff */
[----:B------:R-:W-:Y:S01]  /*4c60*/  VOTEU.ALL UP0, P1 ;  /* 0x0000000000ff7886 */ /* 0x000fe20000800000 */
[----:B------:R-:W-:Y:S01]  /*4c70*/  UMOV UR6, 0x0 ;  /* 0x0000000000067882 */ /* 0x000fe20000000000 */
[----:B------:R-:W-:Y:S01]  /*4c80*/  UMOV UR7, 0x10000000 ;  /* 0x1000000000077882 */ /* 0x000fe20000000000 */
[----:B------:R-:W-:Y:S01]  /*4c90*/  @!P1 R2UR UR5, R2 ;  /* 0x00000000020592ca */ /* 0x000fe200000e0000 */
[----:B-1----:R-:W-:Y:S01]  /*4ca0*/  @!P1 IMAD.X R0, RZ, RZ, R13, P0 ;  /* 0x000000ffff009224 */ /* 0x002fe200000e060d */
[----:B------:R-:W-:Y:S01]  /*4cb0*/  @!UP0 UIADD3 UR32, UPT, UPT, UR21, 0x400, URZ ;  /* 0x0000040015208890 */ /* 0x000fe2000fffe0ff */
[----:B------:R-:W-:Y:S03]  /*4cc0*/  VOTEU.ALL UP0, P1 ;  /* 0x0000000000ff7886 */ /* 0x000fe60000800000 */
[----:B------:R-:W-:Y:S01]  /*4cd0*/  @!P1 R2UR UR4, R0 ;  /* 0x00000000000492ca */ /* 0x000fe200000e0000 */
[----:B------:R-:W-:Y:S06]  /*4ce0*/  @!P1 IMAD.MOV.U32 R0, RZ, RZ, 0x2000 ;  /* 0x00002000ff009424 */ /* 0x000fec00078e00ff */
[----:B------:R-:W-:Y:S06]  /*4cf0*/  IMAD.U32 R6, RZ, RZ, UR5 ;  /* 0x00000005ff067e24 */ /* 0x000fec000f8e00ff */
[----:B------:R-:W-:Y:S01]  /*4d00*/  IMAD.U32 R7, RZ, RZ, UR4 ;  /* 0x00000004ff077e24 */ /* 0x000fe2000f8e00ff */
[----:B------:R-:W-:Y:S04]  /*4d10*/  @!P1 R2UR UR4, R6 ;  /* 0x00000000060492ca */ /* 0x000fe800000e0000 */
[----:B------:R-:W-:Y:S11]  /*4d20*/  @!P1 R2UR UR5, R7 ;  /* 0x00000000070592ca */ /* 0x000ff600000e0000 */
[----:B------:R-:W-:Y:S02]  /*4d30*/  @!UPT UIADD3 URZ, UPT, UPT, URZ, URZ, URZ ;  /* 0x000000fffffff290 */ /* 0x000fe4000fffe0ff */
[----:B------:R1:W-:Y:S01]  /*4d40*/  @!UP0 UTMALDG.3D [UR32], [UR4], desc[UR6] ;  /* 0x00000620040085b4 */ /* 0x0003e20008011000 */
[----:B------:R1:W-:Y:S01]  /*4d50*/  @!P1 SYNCS.ARRIVE.TRANS64.RED.A0TR RZ, [UR21+0x80], R0 ;  /* 0x00008000ffff99a7 */ /* 0x0003e20008300415 */
[----:B------:R-:W-:Y:S01]  /*4d60*/  SYNCS.ARRIVE.TRANS64.RED.A1T0 RZ, [UR50], RZ ;  /* 0x000000ffffff79a7 */ /* 0x000fe20008100432 */
[----:B------:R-:W2:Y:S02]  /*4d70*/  SYNCS.PHASECHK.TRANS64.TRYWAIT P0, [UR21+0xa8], R4 ;  /* 0x0000a804ff0075a7 */ /* 0x000ea40008001115 */
[----:B-12---:R-:W-:Y:S05]  /*4d80*/  @!P0 BRA `(.L_x_87) ;  /* 0x0000004800408947 */ /* 0x006fea0003800000 */
.L_x_183:
[----:B------:R-:W-:Y:S01]  /*4d90*/  @!P1 IADD3 R2, P0, PT, R12, 0x580, RZ ;  /* 0x000005800c029810 */ /* 0x000fe20007f1e0ff */
[----:B------:R-:W-:Y:S01]  /*4da0*/  VOTEU.ALL UP0, P1 ;  /* 0x0000000000ff7886 */ /* 0x000fe20000800000 */
[----:B------:R-:W-:Y:S01]  /*4db0*/  UMOV UR6, 0x0 ;  /* 0x0000000000067882 */ /* 0x000fe20000000000 */
[----:B------:R-:W-:Y:S01]  /*4dc0*/  UMOV UR7, 0x10000000 ;  /* 0x1000000000077882 */ /* 0x000fe20000000000 */
[----:B------:R-:W-:Y:S01]  /*4dd0*/  @!P1 R2UR UR5, R2 ;  /* 0x00000000020592ca */ /* 0x000fe200000e0000 */
[----:B------:R-:W-:Y:S01]  /*4de0*/  @!P1 IMAD.X R0, RZ, RZ, R13, P0 ;  /* 0x000000ffff009224 */ /* 0x000fe200000e060d */
[----:B------:R-:W-:Y:S02]  /*4df0*/  @!UP0 UIADD3 UR26, UPT, UPT, UR34, 0x20, URZ ;  /* 0x00000020221a8890 */ /* 0x000fe4000fffe0ff */
[----:B------:R-:W-:Y:S02]  /*4e00*/  @!UP0 UIADD3 UR24, UPT, UPT, UR21, 0x2400, URZ ;  /* 0x0000240015188890 */ /* 0x000fe4000fffe0ff */
[----:B------:R-:W-:Y:S01]  /*4e10*/  @!P1 R2UR UR4, R0 ;  /* 0x00000000000492ca */ /* 0x000fe200000e0000 */
[----:B------:R-:W-:Y:S01]  /*4e20*/  VOTEU.ALL UP0, P1 ;  /* 0x0000000000ff7886 */ /* 0x000fe20000800000 */
[----:B------:R-:W-:Y:S01]  /*4e30*/  @!P1 IMAD.MOV.U32 R0, RZ, RZ, 0x2000 ;  /* 0x00002000ff009424 */ /* 0x000fe200078e00ff */
[----:B------:R-:W-:Y:S01]  /*4e40*/  UMOV UR27, UR35 ;  /* 0x00000023001b7c82 */ /* 0x000fe20008000000 */
[----:B------:R-:W-:Y:S03]  /*4e50*/  UMOV UR28, UR36 ;  /* 0x00000024001c7c82 */ /* 0x000fe60008000000 */
        /* <DEDUP_REMOVED lines=8> */
[----:B------:R-:W4:Y:S02]  /*4ee0*/  SYNCS.PHASECHK.TRANS64.TRYWAIT P0, [UR21+0xb0], R4 ;  /* 0x0000b004ff0075a7 */ /* 0x000f240008001115 */
[----:B--2-4-:R-:W-:Y:S05]  /*4ef0*/  @!P0 BRA `(.L_x_88) ;  /* 0x0000004400fc8947 */ /* 0x014fea0003800000 */
.L_x_185:
[----:B------:R-:W-:Y:S01]  /*4f00*/  @!P1 IADD3 R2, P0, PT, R12, 0x580, RZ ;  /* 0x000005800c029810 */ /* 0x000fe20007f1e0ff */
[----:B------:R-:W-:Y:S01]  /*4f10*/  VOTEU.ALL UP0, P1 ;  /* 0x0000000000ff7886 */ /* 0x000fe20000800000 */
[----:B------:R-:W-:Y:S01]  /*4f20*/  UMOV UR6, 0x0 ;  /* 0x0000000000067882 */ /* 0x000fe20000000000 */
[----:B------:R-:W-:Y:S01]  /*4f30*/  UMOV UR7, 0x10000000 ;  /* 0x1000000000077882 */ /* 0x000fe20000000000 */
[----:B------:R-:W-:Y:S01]  /*4f40*/  @!P1 R2UR UR5, R2 ;  /* 0x00000000020592ca */ /* 0x000fe200000e0000 */
[----:B------:R-:W-:Y:S01]  /*4f50*/  @!P1 IMAD.X R0, RZ, RZ, R13, P0 ;  /* 0x000000ffff009224 */ /* 0x000fe200000e060d */
[----:B------:R-:W-:Y:S01]  /*4f60*/  @!UP0 UIADD3 UR18, UPT, UPT, UR34, 0x40, URZ ;  /* 0x0000004022128890 */ /* 0x000fe2000fffe0ff */
[----:B------:R-:W-:Y:S01]  /*4f70*/  VIADD R10, R10, 0x1 ;  /* 0x000000010a0a7836 */ /* 0x000fe20000000000 */
        /* <DEDUP_REMOVED lines=16> */
.L_x_187:
[----:B------:R-:W-:Y:S01]  /*5080*/  @!P1 IADD3 R2, P0, PT, R12, 0x580, RZ ;  /* 0x000005800c029810 */ /* 0x000fe20007f1e0ff */
[----:B------:R-:W-:Y:S01]  /*5090*/  VOTEU.ALL UP0, P1 ;  /* 0x0000000000ff7886 */ /* 0x000fe20000800000 */
[----:B------:R-:W-:Y:S01]  /*50a0*/  UMOV UR6, 0x0 ;  /* 0x0000000000067882 */ /* 0x000fe20000000000 */
[----:B------:R-:W-:Y:S01]  /*50b0*/  UMOV UR7, 0x10000000 ;  /* 0x1000000000077882 */ /* 0x000fe20000000000 */
[----:B------:R-:W-:Y:S01]  /*50c0*/  @!P1 R2UR UR5, R2 ;  /* 0x00000000020592ca */ /* 0x000fe200000e0000 */
[----:B------:R-:W-:Y:S01]  /*50d0*/  @!P1 IMAD.X R0, RZ, RZ, R13, P0 ;  /* 0x000000ffff009224 */ /* 0x000fe200000e060d */
[----:B------:R-:W-:Y:S01]  /*50e0*/  @!UP0 UIADD3 UR10, UPT, UPT, UR34, 0x60, URZ ;  /* 0x00000060220a8890 */ /* 0x000fe2000fffe0ff */
[----:B------:R-:W-:Y:S01]  /*50f0*/  R2UR UR18, R65 ;  /* 0x00000000411272ca */ /* 0x000fe200000e0000 */
[----:B------:R-:W-:Y:S01]  /*5100*/  @!UP0 UIADD3 UR8, UPT, UPT, UR21, 0x6400, URZ ;  /* 0x0000640015088890 */ /* 0x000fe2000fffe0ff */
[----:B------:R-:W-:Y:S01]  /*5110*/  R2UR UR16, R66 ;  /* 0x00000000421072ca */ /* 0x000fe200000e0000 */
[----:B------:R-:W-:Y:S01]  /*5120*/  @!UP0 UIADD3 UR9, UPT, UPT, UR21, 0x98, URZ ;  /* 0x0000009815098890 */ /* 0x000fe2000fffe0ff */
[----:B------:R-:W-:Y:S01]  /*5130*/  @!P1 R2UR UR4, R0 ;  /* 0x00000000000492ca */ /* 0x000fe200000e0000 */
[----:B------:R-:W-:Y:S01]  /*5140*/  VOTEU.ALL UP0, P1 ;  /* 0x0000000000ff7886 */ /* 0x000fe20000800000 */
[----:B------:R-:W-:Y:S01]  /*5150*/  UMOV UR11, UR35 ;  /* 0x00000023000b7c82 */ /* 0x000fe20008000000 */
[----:B------:R-:W-:Y:S01]  /*5160*/  UMOV UR12, UR36 ;  /* 0x00000024000c7c82 */ /* 0x000fe20008000000 */
[C---:B------:R-:W-:Y:S01]  /*5170*/  ISETP.NE.AND P0, PT, R10.reuse, 0x2, PT ;  /* 0x000000020a00780c */ /* 0x040fe20003f05270 */
[----:B------:R-:W-:Y:S01]  /*5180*/  UMOV UR36, UR29 ;  /* 0x0000001d00247c82 */ /* 0x000fe20008000000 */
[----:B-1----:R-:W-:Y:S01]  /*5190*/  IMAD.U32 R4, RZ, RZ, UR5 ;  /* 0x00000005ff047e24 */ /* 0x002fe2000f8e00ff */
[----:B------:R-:W-:Y:S01]  /*51a0*/  LOP3.LUT R11, R11, 0x1, RZ, 0x3c, !PT ;  /* 0x000000010b0b7812 */ /* 0x000fe200078e3cff */
[----:B------:R-:W-:Y:S01]  /*51b0*/  UPLOP3.LUT UP4, UPT, UPT, UPT, UPT, 0x80, 0x8 ;  /* 0x000000000008789c */ /* 0x000fe20003f8f070 */
[----:B------:R-:W-:Y:S01]  /*51c0*/  SEL R0, RZ, 0x1, P0 ;  /* 0x00000001ff007807 */ /* 0x000fe20000000000 */
[----:B------:R-:W-:Y:S01]  /*51d0*/  UIADD3 UR31, UPT, UPT, UR13, UR18, URZ ;  /* 0x000000120d1f7290 */ /* 0x000fe2000fffe0ff */
[----:B------:R-:W-:Y:S01]  /*51e0*/  SEL R10, R10, RZ, P0 ;  /* 0x000000ff0a0a7207 */ /* 0x000fe20000000000 */
[----:B------:R-:W-:Y:S01]  /*51f0*/  UIADD3 UR30, UPT, UPT, UR14, UR16, URZ ;  /* 0x000000100e1e7290 */ /* 0x000fe2000fffe0ff */
[----:B------:R-:W-:Y:S01]  /*5200*/  IMAD.U32 R5, RZ, RZ, UR4 ;  /* 0x00000004ff057e24 */ /* 0x000fe2000f8e00ff */
[----:B------:R-:W-:Y:S02]  /*5210*/  @!P1 R2UR UR4, R4 ;  /* 0x00000000040492ca */ /* 0x000fe400000e0000 */
[----:B------:R-:W-:Y:S02]  /*5220*/  LOP3.LUT R9, R9, R0, RZ, 0x3c, !PT ;  /* 0x0000000009097212 */ /* 0x000fe400078e3cff */
[----:B------:R-:W-:Y:S11]  /*5230*/  @!P1 R2UR UR5, R5 ;  /* 0x00000000050592ca */ /* 0x000ff600000e0000 */
[----:B------:R-:W-:Y:S02]  /*5240*/  @!UPT UIADD3 URZ, UPT, UPT, URZ, URZ, URZ ;  /* 0x000000fffffff290 */ /* 0x000fe4000fffe0ff */
[----:B------:R1:W-:Y:S01]  /*5250*/  @!UP0 UTMALDG.3D [UR8], [UR4], desc[UR6] ;  /* 0x00000608040085b4 */ /* 0x0003e20008011000 */
[----:B------:R1:W-:Y:S01]  /*5260*/  @!P1 SYNCS.ARRIVE.TRANS64.RED.A0TR RZ, [UR21+0x98], R3 ;  /* 0x00009803ffff99a7 */ /* 0x0003e20008300415 */
[----:B------:R-:W-:Y:S01]  /*5270*/  SYNCS.ARRIVE.TRANS64.RED.A1T0 RZ, [UR43], RZ ;  /* 0x000000ffffff79a7 */ /* 0x000fe2000810042b */
[----:B------:R-:W-:Y:S05]  /*5280*/  BRA.U UP2, `(.L_x_90) ;  /* 0xfffffff102587547 */ /* 0x000fea000b83ffff */
[----:B-1----:R-:W-:-:S04]  /*5290*/  SHF.L.U32 R3, R11, 0x1f, RZ ;  /* 0x0000001f0b037819 */ /* 0x002fc800000006ff */
[----:B------:R-:W1:Y:S02]  /*52a0*/  SYNCS.PHASECHK.TRANS64.TRYWAIT P0, [UR21+0xa0], R3 ;  /* 0x0000a003ff0075a7 */ /* 0x000e640008001115 */
[----:B-1----:R-:W-:Y:S05]  /*52b0*/  @!P0 BRA `(.L_x_91) ;  /* 0x00000044003c8947 */ /* 0x002fea0003800000 */
.L_x_189:
[----:B------:R-:W2:Y:S02]  /*52c0*/  SYNCS.PHASECHK.TRANS64.TRYWAIT P0, [UR21+0xa8], R3 ;  /* 0x0000a803ff0075a7 */ /* 0x000ea40008001115 */
[----:B--2---:R-:W-:Y:S05]  /*52d0*/  @!P0 BRA `(.L_x_92) ;  /* 0x00000044004c8947 */ /* 0x004fea0003800000 */
.L_x_191:
[----:B------:R-:W2:Y:S02]  /*52e0*/  SYNCS.PHASECHK.TRANS64.TRYWAIT P0, [UR21+0xb0], R3 ;  /* 0x0000b003ff0075a7 */ /* 0x000ea40008001115 */
[----:B--2---:R-:W-:Y:S05]  /*52f0*/  @!P0 BRA `(.L_x_93) ;  /* 0x00000044005c8947 */ /* 0x004fea0003800000 */
.L_x_193:
[----:B-1----:R-:W-:-:S07]  /*5300*/  MOV R0, UR21 ;  /* 0x0000001500007c02 */ /* 0x002fce0008000f00 */
.L_x_94:
[----:B-1----:R-:W-:-:S04]  /*5310*/  SHF.L.U32 R3, R11, 0x1f, RZ ;  /* 0x0000001f0b037819 */ /* 0x002fc800000006ff */
[----:B------:R1:W2:Y:S03]  /*5320*/  SYNCS.PHASECHK.TRANS64.TRYWAIT P0, [R0+URZ+0xb8], R3 ;  /* 0x0000b803000075a7 */ /* 0x0002a600080011ff */
[----:B--2---:R-:W-:Y:S05]  /*5330*/  @!P0 NANOSLEEP.SYNCS 0x989680 ;  /* 0x009896800000895d */ /* 0x004fea0003900000 */
[----:B------:R-:W2:Y:S02]  /*5340*/  @!P0 SYNCS.PHASECHK.TRANS64 P0, [R0+URZ+0xb8], R3 ;  /* 0x0000b803000085a7 */ /* 0x000ea400080010ff */
[----:B--23--:R-:W-:Y:S05]  /*5350*/  @P0 EXIT ;  /* 0x000000000000094d */ /* 0x00cfea0003800000 */
[----:B------:R-:W-:Y:S05]  /*5360*/  BRA `(.L_x_94) ;  /* 0xfffffffc00e87947 */ /* 0x000fea000383ffff */
.L_x_79:
[----:B------:R-:W-:-:S06]  /*5370*/  UISETP.GE.AND UP0, UPT, UR18, 0x4, UPT ;  /* 0x000000041200788c */ /* 0x000fcc000bf06270 */
[----:B------:R-:W-:-:S13]  /*5380*/  PLOP3.LUT P0, PT, PT, PT, UP0, 0x80, 0x8 ;  /* 0x000000000008781c */ /* 0x000fda0003f0f008 */
[----:B-1----:R-:W-:Y:S05]  /*5390*/  @!P0 EXIT ;  /* 0x000000000000894d */ /* 0x002fea0003800000 */
[----:B------:R-:W1:Y:S08]  /*53a0*/  S2UR UR4, SR_CgaCtaId ;  /* 0x00000000000479c3 */ /* 0x000e700000008800 */
[----:B------:R-:W-:Y:S01]  /*53b0*/  BAR.SYNC.DEFER_BLOCKING 0x6, 0xa0 ;  /* 0x0182800000007b1d */ /* 0x000fe20000010000 */
[C---:B------:R-:W-:Y:S01]  /*53c0*/  IMAD.SHL.U32 R5, R76.reuse, 0x20, RZ ;  /* 0x000000204c057824 */ /* 0x040fe200078e00ff */
[C---:B------:R-:W-:Y:S01]  /*53d0*/  R2P PR, R76.reuse, 0x6 ;  /* 0x000000064c007804 */ /* 0x040fe20000000000 */
[C---:B------:R-:W-:Y:S01]  /*53e0*/  IMAD.SHL.U32 R2, R76.reuse, 0x4, RZ ;  /* 0x000000044c027824 */ /* 0x040fe200078e00ff */
[----:B------:R-:W-:Y:S01]  /*53f0*/  CS2R R70, SRZ ;  /* 0x0000000000467805 */ /* 0x000fe2000001ff00 */
[----:B------:R-:W-:Y:S01]  /*5400*/  IMAD.U32 R23, R76, 0x10000, RZ ;  /* 0x000100004c177824 */ /* 0x000fe200078e00ff */
[----:B------:R-:W-:-:S02]  /*5410*/  UMOV UR44, 0x400 ;  /* 0x00000400002c7882 */ /* 0x000fc40000000000 */
[----:B------:R-:W2:Y:S01]  /*5420*/  LDC.64 R60, c[0x0][0x8b0] ;  /* 0x00022c00ff3c7b82 */ /* 0x000ea20000000a00 */
[C---:B------:R-:W-:Y:S01]  /*5430*/  LOP3.LUT R3, R5.reuse, 0xe0, RZ, 0xc0, !PT ;  /* 0x000000e005037812 */ /* 0x040fe200078ec0ff */
[----:B------:R-:W-:Y:S01]  /*5440*/  IMAD.SHL.U32 R62, R76, 0x10, RZ ;  /* 0x000000104c3e7824 */ /* 0x000fe200078e00ff */
[----:B------:R-:W-:Y:S01]  /*5450*/  LOP3.LUT R5, R5, 0x100, RZ, 0xc0, !PT ;  /* 0x0000010005057812 */ /* 0x000fe200078ec0ff */
[----:B------:R-:W-:Y:S01]  /*5460*/  IMAD.MOV.U32 R75, RZ, RZ, 0x10 ;  /* 0x00000010ff4b7424 */ /* 0x000fe200078e00ff */
[----:B------:R-:W-:Y:S01]  /*5470*/  LOP3.LUT R2, R3, 0x1c, R2, 0xf8, !PT ;  /* 0x0000001c03027812 */ /* 0x000fe200078ef802 */
[----:B------:R-:W-:Y:S01]  /*5480*/  IMAD.MOV.U32 R74, RZ, RZ, 0x20 ;  /* 0x00000020ff4a7424 */ /* 0x000fe200078e00ff */
[----:B------:R-:W-:Y:S01]  /*5490*/  SHF.R.U32.HI R3, RZ, 0x2, R76 ;  /* 0x00000002ff037819 */ /* 0x000fe2000001164c */
[----:B------:R-:W3:Y:S01]  /*54a0*/  LDC.64 R42, c[0x0][0x8a8] ;  /* 0x00022a00ff2a7b82 */ /* 0x000ee20000000a00 */
[----:B------:R-:W-:Y:S01]  /*54b0*/  LOP3.LUT R23, R23, 0x600000, RZ, 0xc0, !PT ;  /* 0x0060000017177812 */ /* 0x000fe200078ec0ff */
[----:B------:R-:W-:Y:S01]  /*54c0*/  IMAD.MOV.U32 R73, RZ, RZ, 0x1 ;  /* 0x00000001ff497424 */ /* 0x000fe200078e00ff */
[----:B------:R-:W-:Y:S01]  /*54d0*/  LOP3.LUT R62, R5, 0x600, R62, 0xf8, !PT ;  /* 0x00000600053e7812 */ /* 0x000fe200078ef83e */
[----:B------:R-:W-:Y:S01]  /*54e0*/  IMAD.MOV.U32 R22, RZ, RZ, RZ ;  /* 0x000000ffff167224 */ /* 0x000fe200078e00ff */
[----:B------:R-:W-:Y:S01]  /*54f0*/  LOP3.LUT R3, R2, 0x4, R3, 0x78, !PT ;  /* 0x0000000402037812 */ /* 0x000fe200078e7803 */
[----:B------:R-:W-:Y:S01]  /*5500*/  IMAD.MOV.U32 R72, RZ, RZ, RZ ;  /* 0x000000ffff487224 */ /* 0x000fe200078e00ff */
[----:B------:R-:W-:Y:S01]  /*5510*/  LOP3.LUT R76, R76, 0x60, RZ, 0xc0, !PT ;  /* 0x000000604c4c7812 */ /* 0x000fe200078ec0ff */
[----:B-1----:R-:W-:Y:S01]  /*5520*/  ULEA UR44, UR4, UR44, 0x18 ;  /* 0x0000002c042c7291 */ /* 0x002fe2000f8ec0ff */
[----:B------:R-:W-:Y:S01]  /*5530*/  LOP3.LUT R62, R62, R3, RZ, 0xfc, !PT ;  /* 0x000000033e3e7212 */ /* 0x000fe200078efcff */
[----:B------:R-:W1:Y:S01]  /*5540*/  LDCU UR59, c[0x0][0x370] ;  /* 0x00006e00ff3b77ac */ /* 0x000e620008000800 */
[----:B------:R-:W-:-:S02]  /*5550*/  SEL R75, R75, 0xfffffff0, !P2 ;  /* 0xfffffff04b4b7807 */ /* 0x000fc40005000000 */
[----:B------:R-:W-:Y:S01]  /*5560*/  SEL R74, R74, 0xffffffe0, !P1 ;  /* 0xffffffe04a4a7807 */ /* 0x000fe20004800000 */
[----:B------:R-:W-:Y:S01]  /*5570*/  UIADD3 UR4, UPT, UPT, UR44, 0x400, URZ ;  /* 0x000004002c047890 */ /* 0x000fe2000fffe0ff */
[----:B------:R-:W4:Y:S02]  /*5580*/  LDCU UR43, c[0x0][0xb0c] ;  /* 0x00016180ff2b77ac */ /* 0x000f240008000800 */
[----:B------:R-:W1:Y:S03]  /*5590*/  LDS R0, [UR44+0x180] ;  /* 0x0001802cff007984 */ /* 0x000e660008000800 */
[----:B------:R-:W-:Y:S01]  /*55a0*/  IMAD.U32 R68, RZ, RZ, UR4 ;  /* 0x00000004ff447e24 */ /* 0x000fe2000f8e00ff */
[----:B------:R-:W1:Y:S01]  /*55b0*/  LDCU UR39, c[0x0][0xb30] ;  /* 0x00016600ff2777ac */ /* 0x000e620008000800 */
[----:B------:R-:W1:Y:S01]  /*55c0*/  LDCU.64 UR56, c[0x0][0x888] ;  /* 0x00011100ff3877ac */ /* 0x000e620008000a00 */
[----:B------:R-:W1:Y:S01]  /*55d0*/  LDCU.64 UR40, c[0x0][0xb28] ;  /* 0x00016500ff2877ac */ /* 0x000e620008000a00 */
[----:B------:R-:W1:Y:S01]  /*55e0*/  LDCU.64 UR62, c[0x0][0x890] ;  /* 0x00011200ff3e77ac */ /* 0x000e620008000a00 */
[----:B------:R-:W1:Y:S01]  /*55f0*/  LDCU.128 UR52, c[0x0][0xb10] ;  /* 0x00016200ff3477ac */ /* 0x000e620008000c00 */
[----:B------:R-:W1:Y:S01]  /*5600*/  LDCU UR58, c[0x0][0x374] ;  /* 0x00006e80ff3a77ac */ /* 0x000e620008000800 */
[----:B------:R-:W-:Y:S01]  /*5610*/  UMOV UR47, URZ ;  /* 0x000000ff002f7c82 */ /* 0x000fe20008000000 */
[----:B------:R-:W-:Y:S01]  /*5620*/  UMOV UR46, URZ ;  /* 0x000000ff002e7c82 */ /* 0x000fe20008000000 */
[----:B-1234-:R-:W-:-:S07]  /*5630*/  IMAD.IADD R23, R0, 0x1, R23 ;  /* 0x0000000100177824 */ /* 0x01efce00078e0217 */
.L_x_138:
[C---:B------:R-:W-:Y:S02]  /*5640*/  LEA R3, R70.reuse, UR44, 0x3 ;  /* 0x0000002c46037c11 */ /* 0x040fe4000f8e18ff */
[----:B------:R-:W-:Y:S02]  /*5650*/  SHF.L.U32 R0, R71, 0x1f, RZ ;  /* 0x0000001f47007819 */ /* 0x000fe400000006ff */
[----:B-1----:R-:W-:Y:S02]  /*5660*/  LEA R5, R70, UR44, 0x4 ;  /* 0x0000002c46057c11 */ /* 0x002fe4000f8e20ff */
[----:B------:R-:W1:Y:S02]  /*5670*/  SYNCS.PHASECHK.TRANS64.TRYWAIT P0, [R3+URZ+0xd0], R0 ;  /* 0x0000d000030075a7 */ /* 0x000e6400080011ff */
[----:B-1----:R-:W-:Y:S05]  /*5680*/  @!P0 BRA `(.L_x_95) ;  /* 0x0000004000908947 */ /* 0x002fea0003800000 */
.L_x_194:
[----:B------:R-:W2:Y:S01]  /*5690*/  LDS.128 R4, [R5+0x160] ;  /* 0x0001600005047984 */ /* 0x000ea20000000c00 */
[----:B------:R-:W-:Y:S01]  /*56a0*/  UISETP.GE.AND UP0, UPT, UR42, 0x1, UPT ;  /* 0x000000012a00788c */ /* 0x000fe2000bf06270 */
[----:B------:R-:W-:Y:S01]  /*56b0*/  @!PT LDS RZ, [RZ] ;  /* 0x00000000fffff984 */ /* 0x000fe20000000800 */
[----:B------:R-:W-:Y:S01]  /*56c0*/  @!PT LDS RZ, [RZ] ;  /* 0x00000000fffff984 */ /* 0x000fe20000000800 */
[----:B------:R-:W-:Y:S01]  /*56d0*/  @!PT LDS RZ, [RZ] ;  /* 0x00000000fffff984 */ /* 0x000fe20000000800 */
[----:B------:R-:W-:Y:S01]  /*56e0*/  @!PT LDS RZ, [RZ] ;  /* 0x00000000fffff984 */ /* 0x000fe20000000800 */
[----:B------:R3:W-:Y:S06]  /*56f0*/  MEMBAR.ALL.CTA ;  /* 0x0000000000007992 */ /* 0x0007ec0000008000 */
[----:B---3--:R-:W3:Y:S01]  /*5700*/  FENCE.VIEW.ASYNC.S ;  /* 0x00000000000073c6 */ /* 0x008ee20000000000 */
[----:B--2---:R-:W-:Y:S11]  /*5710*/  LOP3.LUT P0, RZ, R6, 0x1, RZ, 0xc0, !PT ;  /* 0x0000000106ff7812 */ /* 0x004ff6000780c0ff */
[----:B------:R-:W-:Y:S02]  /*5720*/  @!UPT UIADD3 URZ, UPT, UPT, URZ, URZ, URZ ;  /* 0x000000fffffff290 */ /* 0x000fe4000fffe0ff */
[----:B---3--:R-:W-:Y:S01]  /*5730*/  VOTEU.ANY UP1, P0 ;  /* 0x0000000000ff7886 */ /* 0x008fe20000020100 */
[----:B------:R-:W-:Y:S01]  /*5740*/  PLOP3.LUT P0, PT, PT, PT, UP1, 0x80, 0x8 ;  /* 0x000000000008781c */ /* 0x000fe20003f0f018 */
[----:B------:R-:W-:Y:S11]  /*5750*/  UP2UR UR61, UPR, URZ, 0x2 ;  /* 0x00000002ff3d7883 */ /* 0x000ff60008000000 */
[----:B------:R-:W-:Y:S01]  /*5760*/  @!UPT UIADD3 URZ, UPT, UPT, URZ, URZ, URZ ;  /* 0x000000fffffff290 */ /* 0x000fe2000fffe0ff */
[----:B-1----:R-:W-:Y:S02]  /*5770*/  @P0 SHF.R.U32.HI R0, RZ, 0x10, R5 ;  /* 0x00000010ff000819 */ /* 0x002fe40000011605 */
        /* <DEDUP_REMOVED lines=12> */
[----:B------:R-:W2:Y:S01]  /*5840*/  LDCU UR12, c[0x0][0xb20] ;  /* 0x00016400ff0c77ac */ /* 0x000ea20008000800 */
[----:B------:R-:W-:Y:S02]  /*5850*/  UIMAD.WIDE.U32 UR4, UR58, UR55, URZ ;  /* 0x000000373a0472a5 */ /* 0x000fe4000f8e00ff */
[----:B------:R-:W-:Y:S02]  /*5860*/  UIMAD.WIDE.U32 UR6, UR59, UR52, URZ ;  /* 0x000000343b0672a5 */ /* 0x000fe4000f8e00ff */
[----:B------:R-:W-:Y:S02]  /*5870*/  UISETP.NE.AND UP0, UPT, UR54, 0x1, UPT ;  /* 0x000000013600788c */ /* 0x000fe4000bf05270 */
[----:B------:R-:W-:Y:S02]  /*5880*/  UIMAD.WIDE.U32 UR8, UR37, UR55, URZ ;  /* 0x00000037250872a5 */ /* 0x000fe4000f8e00ff */
[----:B------:R-:W-:Y:S02]  /*5890*/  UIMAD.WIDE.U32 UR10, UR38, UR52, URZ ;  /* 0x00000034260a72a5 */ /* 0x000fe4000f8e00ff */
[----:B------:R-:W-:Y:S02]  /*58a0*/  UISETP.NE.AND UP1, UPT, UR43, 0x1, UPT ;  /* 0x000000012b00788c */ /* 0x000fe4000bf25270 */
[----:B------:R-:W-:Y:S01]  /*58b0*/  UISETP.NE.AND UP2, UPT, UR42, 0x1, UPT ;  /* 0x000000012a00788c */ /* 0x000fe2000bf45270 */
[----:B------:R-:W-:Y:S02]  /*58c0*/  UMOV UR4, UR5 ;  /* 0x0000000500047c82 */ /* 0x000fe40008000000 */
[----:B--2---:R-:W-:Y:S03]  /*58d0*/  USHF.R.U32.HI UR5, URZ, UR12, UR4 ;  /* 0x0000000cff057299 */ /* 0x004fe60008011604 */
[----:B------:R-:W-:Y:S02]  /*58e0*/  UMOV UR4, UR7 ;  /* 0x0000000700047c82 */ /* 0x000fe40008000000 */
[----:B------:R-:W-:Y:S02]  /*58f0*/  USHF.R.U32.HI UR7, URZ, UR53, UR4 ;  /* 0x00000035ff077299 */ /* 0x000fe40008011604 */
[----:B------:R-:W-:Y:S02]  /*5900*/  USEL UR4, UR58, UR5, !UP0 ;  /* 0x000000053a047287 */ /* 0x000fe4000c000000 */
[----:B------:R-:W-:Y:S01]  /*5910*/  USEL UR7, UR59, UR7, !UP1 ;  /* 0x000000073b077287 */ /* 0x000fe2000c800000 */
[----:B------:R-:W-:Y:S01]  /*5920*/  UMOV UR5, UR9 ;  /* 0x0000000900057c82 */ /* 0x000fe20008000000 */
[----:B------:R-:W-:Y:S02]  /*5930*/  UIMAD.WIDE.U32 UR8, UR4, UR40, URZ ;  /* 0x00000028040872a5 */ /* 0x000fe4000f8e00ff */
[----:B------:R-:W-:Y:S03]  /*5940*/  USHF.R.U32.HI UR6, URZ, UR12, UR5 ;  /* 0x0000000cff067299 */ /* 0x000fe60008011605 */
[----:B------:R-:W-:Y:S01]  /*5950*/  UMOV UR5, UR11 ;  /* 0x0000000b00057c82 */ /* 0x000fe20008000000 */
[----:B------:R-:W-:Y:S02]  /*5960*/  UIMAD.WIDE.U32 UR10, UR7, UR40, URZ ;  /* 0x00000028070a72a5 */ /* 0x000fe4000f8e00ff */
[----:B------:R-:W-:Y:S02]  /*5970*/  USHF.R.U32.HI UR12, URZ, UR53, UR5 ;  /* 0x00000035ff0c7299 */ /* 0x000fe40008011605 */
[----:B------:R-:W-:Y:S01]  /*5980*/  USEL UR6, UR37, UR6, !UP0 ;  /* 0x0000000625067287 */ /* 0x000fe2000c000000 */
[----:B------:R-:W-:Y:S02]  /*5990*/  UMOV UR5, UR9 ;  /* 0x0000000900057c82 */ /* 0x000fe40008000000 */
[----:B------:R-:W-:Y:S01]  /*59a0*/  UMOV UR10, UR11 ;  /* 0x0000000b000a7c82 */ /* 0x000fe20008000000 */
[----:B------:R-:W-:Y:S02]  /*59b0*/  @UP2 USHF.R.U32.HI UR4, URZ, UR41, UR5 ;  /* 0x00000029ff042299 */ /* 0x000fe40008011605 */
[----:B------:R-:W-:Y:S02]  /*59c0*/  @UP2 USHF.R.U32.HI UR7, URZ, UR41, UR10 ;  /* 0x00000029ff072299 */ /* 0x000fe4000801160a */
[----:B------:R-:W-:Y:S02]  /*59d0*/  UIMAD UR4, UR42, UR4, URZ ;  /* 0x000000042a0472a4 */ /* 0x000fe4000f8e02ff */
[----:B------:R-:W-:Y:S02]  /*59e0*/  UIMAD.WIDE.U32 UR10, UR6, UR40, URZ ;  /* 0x00000028060a72a5 */ /* 0x000fe4000f8e00ff */
[----:B------:R-:W-:Y:S02]  /*59f0*/  USEL UR5, UR38, UR12, !UP1 ;  /* 0x0000000c26057287 */ /* 0x000fe4000c800000 */
[----:B------:R-:W-:Y:S02]  /*5a00*/  UIMAD UR8, UR42, UR7, URZ ;  /* 0x000000072a0872a4 */ /* 0x000fe4000f8e02ff */
[----:B------:R-:W-:Y:S03]  /*5a10*/  UISETP.GE.AND UP0, UPT, UR6, UR4, UPT ;  /* 0x000000040600728c */ /* 0x000fe6000bf06270 */
[----:B------:R-:W-:Y:S01]  /*5a20*/  UMOV UR4, UR11 ;  /* 0x0000000b00047c82 */ /* 0x000fe20008000000 */
[----:B------:R-:W-:Y:S02]  /*5a30*/  UISETP.GE.OR UP0, UPT, UR5, UR8, UP0 ;  /* 0x000000080500728c */ /* 0x000fe40008706670 */
[----:B------:R-:W-:Y:S02]  /*5a40*/  USHF.R.U32.HI UR4, URZ, UR41, UR4 ;  /* 0x00000029ff047299 */ /* 0x000fe40008011604 */
[----:B------:R-:W-:Y:S02]  /*5a50*/  UIMAD.WIDE.U32 UR8, UR5, UR40, URZ ;  /* 0x00000028050872a5 */ /* 0x000fe4000f8e00ff */
[----:B------:R-:W-:Y:S02]  /*5a60*/  USEL UR11, UR6, UR4, !UP2 ;  /* 0x00000004060b7287 */ /* 0x000fe4000d000000 */
[----:B------:R-:W-:Y:S02]  /*5a70*/  UIADD3 UR8, UPT, UPT, -UR5, URZ, URZ ;  /* 0x000000ff05087290 */ /* 0x000fe4000fffe1ff */
[----:B------:R-:W-:Y:S01]  /*5a80*/  UIADD3 UR10, UPT, UPT, -UR11, URZ, URZ ;  /* 0x000000ff0b0a7290 */ /* 0x000fe2000fffe1ff */
[----:B------:R-:W-:Y:S01]  /*5a90*/  @!UP0 UMOV UR4, UR9 ;  /* 0x0000000900048c82 */ /* 0x000fe20008000000 */
[----:B------:R-:W-:Y:S02]  /*5aa0*/  UIADD3 UR9, UPT, UPT, -UR6, URZ, URZ ;  /* 0x000000ff06097290 */ /* 0x000fe4000fffe1ff */
[----:B------:R-:W-:Y:S02]  /*5ab0*/  @!UP0 USHF.R.U32.HI UR4, URZ, UR41, UR4 ;  /* 0x00000029ff048299 */ /* 0x000fe40008011604 */
[----:B------:R-:W-:Y:S02]  /*5ac0*/  UIMAD UR10, UR42, UR10, UR6 ;  /* 0x0000000a2a0a72a4 */ /* 0x000fe4000f8e0206 */
[----:B------:R-:W-:Y:S04]  /*5ad0*/  @!UP0 USEL UR4, UR5, UR4, !UP2 ;  /* 0x0000000405048287 */ /* 0x000fe8000d000000 */
[----:B------:R-:W-:Y:S02]  /*5ae0*/  @!UP0 UIMAD UR10, UR7, UR10, UR4 ;  /* 0x0000000a070a82a4 */ /* 0x000fe4000f8e0204 */
[----:B------:R-:W-:Y:S02]  /*5af0*/  @!UP0 UIADD3 UR11, UPT, UPT, UR11, -UR4, URZ ;  /* 0x800000040b0b8290 */ /* 0x000fe4000fffe0ff */
[----:B------:R-:W-:Y:S02]  /*5b00*/  UIMAD UR7, UR43, UR8, UR38 ;  /* 0x000000082b0772a4 */ /* 0x000fe4000f8e0226 */
[----:B------:R-:W-:Y:S02]  /*5b10*/  @!UP0 UIMAD UR6, UR11, UR42, UR5 ;  /* 0x0000002a0b0682a4 */ /* 0x000fe4000f8e0205 */
[----:B------:R-:W-:Y:S01]  /*5b20*/  UIMAD UR4, UR54, UR9, UR37 ;  /* 0x00000009360472a4 */ /* 0x000fe2000f8e0225 */
[----:B------:R-:W-:Y:S02]  /*5b30*/  @!UP0 UMOV UR5, UR10 ;  /* 0x0000000a00058c82 */ /* 0x000fe40008000000 */
[----:B------:R-:W-:Y:S02]  /*5b40*/  UIMAD UR38, UR5, UR43, UR7 ;  /* 0x0000002b052672a4 */ /* 0x000fe4000f8e0207 */
[----:B------:R-:W-:Y:S11]  /*5b50*/  UIMAD UR37, UR6, UR54, UR4 ;  /* 0x00000036062572a4 */ /* 0x000ff6000f8e0204 */
[----:B------:R-:W-:Y:S01]  /*5b60*/  @!UPT UIADD3 URZ, UPT, UPT, URZ, URZ, URZ ;  /* 0x000000fffffff290 */ /* 0x000fe2000fffe0ff */
.L_x_96:
[----:B------:R-:W-:Y:S01]  /*5b70*/  UISETP.NE.AND UP0, UPT, UR39, 0x1, UPT ;  /* 0x000000012700788c */ /* 0x000fe2000bf05270 */
[----:B------:R-:W-:Y:S01]  /*5b80*/  LOP3.LUT P0, RZ, R68, 0x3f0, RZ, 0xc0, !PT ;  /* 0x000003f044ff7812 */ /* 0x000fe2000780c0ff */
[----:B------:R-:W-:Y:S01]  /*5b90*/  USHF.L.U32 UR50, UR30, 0x6, URZ ;  /* 0x000000061e327899 */ /* 0x000fe200080006ff */
[----:B------:R-:W-:Y:S01]  /*5ba0*/  BSSY.RECONVERGENT B6, `(.L_x_97) ;  /* 0x0000034000067945 */ /* 0x000fe20003800200 */
[----:B------:R-:W-:Y:S01]  /*5bb0*/  USHF.L.U32 UR49, UR31, 0x7, URZ ;  /* 0x000000071f317899 */ /* 0x000fe200080006ff */
[----:B------:R-:W-:Y:S06]  /*5bc0*/  IADD3 R70, PT, PT, R70, 0x1, RZ ;  /* 0x0000000146467810 */ /* 0x000fec0007ffe0ff */
[----:B------:R-:W2:Y:S01]  /*5bd0*/  @!UP0 LDCU.128 UR12, c[0x0][0xb10] ;  /* 0x00016200ff0c87ac */ /* 0x000ea20008000c00 */
[----:B------:R-:W3:Y:S01]  /*5be0*/  @!UP0 LDCU UR5, c[0x0][0xb0c] ;  /* 0x00016180ff0587ac */ /* 0x000ee20008000800 */
[----:B------:R-:W4:Y:S01]  /*5bf0*/  @!UP0 LDCU UR10, c[0x0][0xb20] ;  /* 0x00016400ff0a87ac */ /* 0x000f220008000800 */
[----:B--2---:R-:W-:Y:S02]  /*5c00*/  UIMAD.WIDE.U32 UR8, UR38, UR12, URZ ;  /* 0x0000000c260872a5 */ /* 0x004fe4000f8e00ff */
[----:B------:R-:W-:Y:S02]  /*5c10*/  UIMAD.WIDE.U32 UR6, UR37, UR15, URZ ;  /* 0x0000000f250672a5 */ /* 0x000fe4000f8e00ff */
[----:B------:R-:W-:Y:S03]  /*5c20*/  @!UP0 UISETP.NE.AND UP1, UPT, UR14, 0x1, UPT ;  /* 0x000000010e00888c */ /* 0x000fe6000bf25270 */
[----:B------:R-:W-:Y:S01]  /*5c30*/  @!UP0 UMOV UR4, UR9 ;  /* 0x0000000900048c82 */ /* 0x000fe20008000000 */
[----:B---3--:R-:W-:Y:S02]  /*5c40*/  @!UP0 UISETP.NE.AND UP2, UPT, UR5, 0x1, UPT ;  /* 0x000000010500888c */ /* 0x008fe4000bf45270 */
[----:B------:R-:W-:Y:S01]  /*5c50*/  @!UP0 USHF.R.U32.HI UR4, URZ, UR13, UR4 ;  /* 0x0000000dff048299 */ /* 0x000fe20008011604 */
[----:B------:R-:W-:Y:S02]  /*5c60*/  @!UP0 UMOV UR6, UR7 ;  /* 0x0000000700068c82 */ /* 0x000fe40008000000 */
[----:B----4-:R-:W-:Y:S02]  /*5c70*/  @!UP0 USHF.R.U32.HI UR6, URZ, UR10, UR6 ;  /* 0x0000000aff068299 */ /* 0x010fe40008011606 */
[----:B------:R-:W-:Y:S02]  /*5c80*/  @!UP0 USEL UR7, UR38, UR4, !UP2 ;  /* 0x0000000426078287 */ /* 0x000fe4000d000000 */
[----:B------:R-:W-:Y:S04]  /*5c90*/  @!UP0 USEL UR6, UR37, UR6, !UP1 ;  /* 0x0000000625068287 */ /* 0x000fe8000c800000 */
[----:B------:R-:W-:Y:S02]  /*5ca0*/  @!UP0 UIADD3 UR4, UPT, UPT, -UR7, UR6, URZ ;  /* 0x0000000607048290 */ /* 0x000fe4000fffe1ff */
[----:B------:R-:W-:Y:S02]  /*5cb0*/  @!UP0 UIADD3 UR6, UPT, UPT, UR7, -UR6, URZ ;  /* 0x8000000607068290 */ /* 0x000fe4000fffe0ff */
[----:B------:R-:W-:Y:S02]  /*5cc0*/  @!UP0 UIMAD UR38, UR4, UR5, UR38 ;  /* 0x00000005042682a4 */ /* 0x000fe4000f8e0226 */
[----:B------:R-:W-:Y:S01]  /*5cd0*/  @!UP0 UIMAD UR37, UR6, UR14, UR37 ;  /* 0x0000000e062582a4 */ /* 0x000fe2000f8e0225 */
[----:B------:R-:W-:Y:S11]  /*5ce0*/  @!P0 BRA `(.L_x_98) ;  /* 0x00000000007c8947 */ /* 0x000ff60003800000 */
[----:B------:R-:W2:Y:S01]  /*5cf0*/  LDCU.64 UR8, c[0x4][0x80] ;  /* 0x01001000ff0877ac */ /* 0x000ea20008000a00 */
[----:B------:R-:W-:Y:S01]  /*5d00*/  MOV R2, 0x0 ;  /* 0x0000000000027802 */ /* 0x000fe20000000f00 */
[----:B------:R-:W-:Y:S02]  /*5d10*/  HFMA2 R12, -RZ, RZ, 0, 5.9604644775390625e-08 ;  /* 0x00000001ff0c7431 */ /* 0x000fe400000001ff */
[----:B------:R-:W-:Y:S01]  /*5d20*/  IMAD.MOV.U32 R8, RZ, RZ, 0x70 ;  /* 0x00000070ff087424 */ /* 0x000fe200078e00ff */
[----:B------:R3:W4:Y:S01]  /*5d30*/  LDC.64 R14, c[0x4][R2] ;  /* 0x01000000020e7b82 */ /* 0x0007220000000a00 */
[----:B------:R-:W1:Y:S01]  /*5d40*/  LDCU.64 UR6, c[0x4][0x88] ;  /* 0x01001100ff0677ac */ /* 0x000e620008000a00 */
[----:B------:R-:W-:Y:S01]  /*5d50*/  IMAD.MOV.U32 R13, RZ, RZ, RZ ;  /* 0x000000ffff0d7224 */ /* 0x000fe200078e00ff */
[----:B------:R-:W1:Y:S01]  /*5d60*/  LDCU.64 UR4, c[0x4][0x8] ;  /* 0x01000100ff0477ac */ /* 0x000e620008000a00 */
[----:B--2---:R-:W-:Y:S01]  /*5d70*/  MOV R5, UR9 ;  /* 0x0000000900057c02 */ /* 0x004fe20008000f00 */
[----:B------:R-:W-:Y:S01]  /*5d80*/  IMAD.U32 R4, RZ, RZ, UR8 ;  /* 0x00000008ff047e24 */ /* 0x000fe2000f8e00ff */
[----:B-1----:R-:W-:Y:S01]  /*5d90*/  MOV R7, UR7 ;  /* 0x0000000700077c02 */ /* 0x002fe20008000f00 */
[----:B------:R-:W-:Y:S01]  /*5da0*/  IMAD.U32 R6, RZ, RZ, UR6 ;  /* 0x00000006ff067e24 */ /* 0x000fe2000f8e00ff */
[----:B------:R-:W-:Y:S01]  /*5db0*/  MOV R11, UR5 ;  /* 0x00000005000b7c02 */ /* 0x000fe20008000f00 */
[----:B------:R-:W-:Y:S02]  /*5dc0*/  IMAD.U32 R10, RZ, RZ, UR4 ;  /* 0x00000004ff0a7e24 */ /* 0x000fe4000f8e00ff */
[----:B------:R-:W-:Y:S07]  /*5dd0*/  LEPC R20, `(.L_x_99) ;  /* 0x000000001014794e */ /* 0x000fee0000000000 */
[----:B---345:R-:W-:Y:S05]  /*5de0*/  CALL.ABS.NOINC R14 ;  /* 0x000000000e007343 */ /* 0x038fea0003c00000 */
.L_x_99:
[----:B------:R-:W1:Y:S01]  /*5df0*/  LDCU.64 UR8, c[0x4][0x80] ;  /* 0x01001000ff0877ac */ /* 0x000e620008000a00 */
[----:B------:R-:W2:Y:S01]  /*5e00*/  LDC.64 R2, c[0x4][R2] ;  /* 0x0100000002027b82 */ /* 0x000ea20000000a00 */
[----:B------:R-:W-:Y:S02]  /*5e10*/  HFMA2 R12, -RZ, RZ, 0, 5.9604644775390625e-08 ;  /* 0x00000001ff0c7431 */ /* 0x000fe400000001ff */
[----:B------:R-:W-:Y:S02]  /*5e20*/  IMAD.MOV.U32 R8, RZ, RZ, 0x70 ;  /* 0x00000070ff087424 */ /* 0x000fe400078e00ff */
[----:B------:R-:W-:Y:S01]  /*5e30*/  IMAD.MOV.U32 R13, RZ, RZ, RZ ;  /* 0x000000ffff0d7224 */ /* 0x000fe200078e00ff */
[----:B------:R-:W3:Y:S01]  /*5e40*/  LDCU.64 UR6, c[0x4][0x88] ;  /* 0x01001100ff0677ac */ /* 0x000ee20008000a00 */
[----:B------:R-:W4:Y:S01]  /*5e50*/  LDCU.64 UR4, c[0x4][0x8] ;  /* 0x01000100ff0477ac */ /* 0x000f220008000a00 */
[----:B-1----:R-:W-:Y:S02]  /*5e60*/  MOV R4, UR8 ;  /* 0x0000000800047c02 */ /* 0x002fe40008000f00 */
[----:B------:R-:W-:Y:S02]  /*5e70*/  MOV R5, UR9 ;  /* 0x0000000900057c02 */ /* 0x000fe40008000f00 */
[----:B---3--:R-:W-:Y:S01]  /*5e80*/  MOV R7, UR7 ;  /* 0x0000000700077c02 */ /* 0x008fe20008000f00 */
[----:B------:R-:W-:Y:S01]  /*5e90*/  IMAD.U32 R6, RZ, RZ, UR6 ;  /* 0x00000006ff067e24 */ /* 0x000fe2000f8e00ff */
[----:B----4-:R-:W-:Y:S01]  /*5ea0*/  MOV R11, UR5 ;  /* 0x00000005000b7c02 */ /* 0x010fe20008000f00 */
[----:B------:R-:W-:Y:S02]  /*5eb0*/  IMAD.U32 R10, RZ, RZ, UR4 ;  /* 0x00000004ff0a7e24 */ /* 0x000fe4000f8e00ff */
[----:B------:R-:W-:Y:S07]  /*5ec0*/  LEPC R20, `(.L_x_98) ;  /* 0x000000001014794e */ /* 0x000fee0000000000 */
[----:B--2---:R-:W-:Y:S05]  /*5ed0*/  CALL.ABS.NOINC R2 ;  /* 0x0000000002007343 */ /* 0x004fea0003c00000 */
.L_x_98:
[----:B------:R-:W-:Y:S05]  /*5ee0*/  BSYNC.RECONVERGENT B6 ;  /* 0x0000000000067941 */ /* 0x000fea0003800200 */
.L_x_97:
[----:B------:R-:W-:Y:S01]  /*5ef0*/  R2UR UR4, R67 ;  /* 0x00000000430472ca */ /* 0x000fe200000e0000 */
[----:B------:R-:W-:Y:S01]  /*5f00*/  UISETP.NE.U32.AND UP0, UPT, UR62, URZ, UPT ;  /* 0x000000ff3e00728c */ /* 0x000fe2000bf05070 */
[----:B------:R-:W-:Y:S02]  /*5f10*/  ISETP.NE.U32.AND P4, PT, R60, RZ, PT ;  /* 0x000000ff3c00720c */ /* 0x000fe40003f85070 */
[----:B------:R-:W-:Y:S01]  /*5f20*/  ISETP.NE.U32.AND P2, PT, RZ, UR56, PT ;  /* 0x00000038ff007c0c */ /* 0x000fe2000bf45070 */
[----:B------:R-:W-:Y:S01]  /*5f30*/  UISETP.NE.AND.EX UP1, UPT, UR63, URZ, UPT, UP0 ;  /* 0x000000ff3f00728c */ /* 0x000fe2000bf25300 */
[----:B------:R-:W-:Y:S01]  /*5f40*/  ISETP.NE.AND.EX P4, PT, R61, RZ, PT, P4 ;  /* 0x000000ff3d00720c */ /* 0x000fe20003f85340 */
[----:B------:R-:W-:Y:S01]  /*5f50*/  UPLOP3.LUT UP0, UPT, UPT, UPT, UPT, 0x40, 0x4 ;  /* 0x000000000004789c */ /* 0x000fe20003f0e870 */
[----:B------:R-:W-:Y:S05]  /*5f60*/  ISETP.NE.AND.EX P2, PT, RZ, UR57, PT, P2 ;  /* 0x00000039ff007c0c */ /* 0x000fea000bf45320 */
[----:B------:R-:W-:Y:S06]  /*5f70*/  UISETP.NE.AND UP2, UPT, UR4, URZ, UPT ;  /* 0x000000ff0400728c */ /* 0x000fec000bf45270 */
[----:B------:R-:W-:Y:S05]  /*5f80*/  PLOP3.LUT P1, PT, PT, PT, UP2, 0x80, 0x8 ;  /* 0x000000000008781c */ /* 0x000fea0003f2f028 */
[----:B------:R-:W-:Y:S06]  /*5f90*/  @UP2 UPLOP3.LUT UP0, UPT, UPT, UPT, UP1, 0x80, 0x8 ;  /* 0x000000000008289c */ /* 0x000fec0003f0f010 */
[----:B------:R-:W-:Y:S01]  /*5fa0*/  PLOP3.LUT P0, PT, PT, PT, UP0, 0x80, 0x8 ;  /* 0x000000000008781c */ /* 0x000fe20003f0f008 */
[----:B------:R-:W-:Y:S01]  /*5fb0*/  @!UPT UIADD3 URZ, UPT, UPT, URZ, URZ, URZ ;  /* 0x000000fffffff290 */ /* 0x000fe2000fffe0ff */
[----:B------:R-:W-:Y:S11]  /*5fc0*/  BRA.U !UP1, `(.L_x_100) ;  /* 0x00000001093c7547 */ /* 0x000ff6000b800000 */
[----:B------:R-:W-:Y:S01]  /*5fd0*/  UISETP.NE.U32.AND UP0, UPT, UR56, URZ, UPT ;  /* 0x000000ff3800728c */ /* 0x000fe2000bf05070 */
[----:B-1----:R-:W-:Y:S01]  /*5fe0*/  HFMA2 R0, -RZ, RZ, 0, 5.9604644775390625e-08 ;  /* 0x00000001ff007431 */ /* 0x002fe200000001ff */
[----:B------:R-:W1:Y:S01]  /*5ff0*/  LDCU.64 UR8, c[0x0][0x358] ;  /* 0x00006b00ff0877ac */ /* 0x000e620008000a00 */
[----:B------:R-:W-:Y:S01]  /*6000*/  IMAD.MOV.U32 R63, RZ, RZ, 0x1 ;  /* 0x00000001ff3f7424 */ /* 0x000fe200078e00ff */
[----:B------:R-:W-:Y:S06]  /*6010*/  UISETP.NE.AND.EX UP0, UPT, UR57, URZ, UPT, UP0 ;  /* 0x000000ff3900728c */ /* 0x000fec000bf05300 */
        /* <DEDUP_REMOVED lines=9> */
[----:B--23--:R-:W-:Y:S02]  /*60b0*/  @!P3 IMAD.U32 R27, RZ, RZ, UR4 ;  /* 0x00000004ff1bbe24 */ /* 0x00cfe4000f8e00ff */
.L_x_100:
[----:B------:R-:W-:Y:S05]  /*60c0*/  @!P4 BRA `(.L_x_101) ;  /* 0x000000000024c947 */ /* 0x000fea0003800000 */
[----:B------:R-:W-:Y:S01]  /*60d0*/  ISETP.NE.U32.AND P3, PT, R42, RZ, PT ;  /* 0x000000ff2a00720c */ /* 0x000fe20003f65070 */
[----:B------:R-:W2:Y:S03]  /*60e0*/  LDCU.64 UR4, c[0x0][0x358] ;  /* 0x00006b00ff0477ac */ /* 0x000ea60008000a00 */
[----:B------:R-:W-:Y:S11]  /*60f0*/  ISETP.NE.AND.EX P3, PT, R43, RZ, PT, P3 ;  /* 0x000000ff2b00720c */ /* 0x000ff60003f65330 */
[----:B------:R-:W-:Y:S02]  /*6100*/  @!UPT UIADD3 URZ, UPT, UPT, URZ, URZ, URZ ;  /* 0x000000fffffff290 */ /* 0x000fe4000fffe0ff */
[----:B------:R-:W3:Y:S01]  /*6110*/  @P3 LDC.64 R2, c[0x0][0x8a8] ;  /* 0x00022a00ff023b82 */ /* 0x000ee20000000a00 */
[----:B-1----:R-:W-:Y:S04]  /*6120*/  @P3 IMAD R0, R60, UR36, RZ ;  /* 0x000000243c003c24 */ /* 0x002fe8000f8e02ff */
[----:B---3--:R-:W-:Y:S05]  /*6130*/  @P3 IMAD.WIDE R2, R0, 0x4, R2 ;  /* 0x0000000400023825 */ /* 0x008fea00078e0202 */
[----:B--2--5:R2:W5:Y:S02]  /*6140*/  @P3 LDG.E R24, desc[UR4][R2.64] ;  /* 0x0000000402183981 */ /* 0x024564000c1e1900 */
[----:B--2---:R-:W3:Y:S02]  /*6150*/  @!P3 LDC R24, c[0x0][0x8a0] ;  /* 0x00022800ff18bb82 */ /* 0x004ee40000000800 */
.L_x_101:
[----:B-----5:R-:W-:Y:S01]  /*6160*/  FSETP.NEU.AND P3, PT, R27, RZ, PT ;  /* 0x000000ff1b00720b */ /* 0x020fe20003f6d000 */
[----:B------:R-:W-:Y:S01]  /*6170*/  IMAD.SHL.U32 R84, R62, 0x4, RZ ;  /* 0x000000043e547824 */ /* 0x000fe200078e00ff */
[----:B------:R-:W-:Y:S01]  /*6180*/  SEL R5, RZ, 0xffffffff, P2 ;  /* 0xffffffffff057807 */ /* 0x000fe20001000000 */
[----:B------:R-:W-:Y:S01]  /*6190*/  BSSY B1, `(.L_x_102) ;  /* 0x0000044000017945 */ /* 0x000fe20003800000 */
[----:B------:R-:W-:Y:S01]  /*61a0*/  @P1 LOP3.LUT P2, RZ, R63, 0xff, RZ, 0xc0, !PT ;  /* 0x000000ff3fff1812 */ /* 0x000fe2000784c0ff */
[----:B------:R-:W-:Y:S01]  /*61b0*/  VIADD R79, R84, UR44 ;  /* 0x0000002c544f7c36 */ /* 0x000fe20008000000 */
[----:B------:R-:W-:Y:S01]  /*61c0*/  @P1 SEL R2, RZ, 0xffffffff, P3 ;  /* 0xffffffffff021807 */ /* 0x000fe20001800000 */
[----:B------:R-:W-:Y:S01]  /*61d0*/  IMAD.MOV.U32 R85, RZ, RZ, 0x1 ;  /* 0x00000001ff557424 */ /* 0x000fe200078e00ff */
[----:B------:R-:W-:Y:S01]  /*61e0*/  LOP3.LUT R73, R73, 0x1, RZ, 0x3c, !PT ;  /* 0x0000000149497812 */ /* 0x000fe200078e3cff */
[----:B------:R-:W-:Y:S01]  /*61f0*/  IMAD.MOV.U32 R83, RZ, RZ, RZ ;  /* 0x000000ffff537224 */ /* 0x000fe200078e00ff */
[----:B------:R-:W-:Y:S02]  /*6200*/  @P0 SEL R2, R5, R2, !P2 ;  /* 0x0000000205020207 */ /* 0x000fe40005000000 */
[----:B------:R-:W-:Y:S02]  /*6210*/  CS2R R46, SRZ ;  /* 0x00000000002e7805 */ /* 0x000fe4000001ff00 */
[----:B------:R-:W-:Y:S02]  /*6220*/  LEA R80, R22, UR44, 0x3 ;  /* 0x0000002c16507c11 */ /* 0x000fe4000f8e18ff */
[----:B------:R-:W-:Y:S02]  /*6230*/  CS2R R44, SRZ ;  /* 0x00000000002c7805 */ /* 0x000fe4000001ff00 */
[----:B------:R-:W-:Y:S02]  /*6240*/  @P1 LOP3.LUT R2, R2, 0x1, RZ, 0xc0, !PT ;  /* 0x0000000102021812 */ /* 0x000fe400078ec0ff */
[----:B------:R-:W-:Y:S02]  /*6250*/  CS2R R50, SRZ ;  /* 0x0000000000327805 */ /* 0x000fe4000001ff00 */
[----:B------:R-:W-:Y:S02]  /*6260*/  SHF.L.U32 R3, R72, 0x1f, RZ ;  /* 0x0000001f48037819 */ /* 0x000fe400000006ff */
[----:B------:R-:W-:Y:S02]  /*6270*/  CS2R R48, SRZ ;  /* 0x0000000000307805 */ /* 0x000fe4000001ff00 */
[----:B------:R-:W-:Y:S02]  /*6280*/  ISETP.NE.U32.OR P6, PT, R2, 0x1, !P1 ;  /* 0x000000010200780c */ /* 0x000fe40004fc5470 */
[----:B------:R-:W-:Y:S02]  /*6290*/  CS2R R54, SRZ ;  /* 0x0000000000367805 */ /* 0x000fe4000001ff00 */
[----:B------:R-:W-:Y:S02]  /*62a0*/  PLOP3.LUT P2, PT, PT, PT, UP1, 0x80, 0x8 ;  /* 0x000000000008781c */ /* 0x000fe40003f4f018 */
[----:B------:R-:W-:Y:S02]  /*62b0*/  CS2R R52, SRZ ;  /* 0x0000000000347805 */ /* 0x000fe4000001ff00 */
[----:B------:R-:W-:Y:S02]  /*62c0*/  LEA.HI R25, R22, R22, RZ, 0x1 ;  /* 0x0000001616197211 */ /* 0x000fe400078f08ff */
[----:B------:R-:W-:Y:S02]  /*62d0*/  CS2R R58, SRZ ;  /* 0x00000000003a7805 */ /* 0x000fe4000001ff00 */
[----:B------:R-:W-:Y:S02]  /*62e0*/  LOP3.LUT P4, R69, R63, 0xff, RZ, 0xc0, !PT ;  /* 0x000000ff3f457812 */ /* 0x000fe4000788c0ff */
[----:B------:R-:W-:Y:S02]  /*62f0*/  CS2R R56, SRZ ;  /* 0x0000000000387805 */ /* 0x000fe4000001ff00 */
[----:B------:R-:W-:Y:S01]  /*6300*/  SEL R2, RZ, 0xffffffff, P3 ;  /* 0xffffffffff027807 */ /* 0x000fe20001800000 */
[C---:B-1----:R-:W-:Y:S01]  /*6310*/  IMAD.SHL.U32 R0, R25.reuse, 0x40, RZ ;  /* 0x0000004019007824 */ /* 0x042fe200078e00ff */
[----:B------:R-:W-:Y:S01]  /*6320*/  LOP3.LUT R25, R25, 0xffe, RZ, 0xc0, !PT ;  /* 0x00000ffe19197812 */ /* 0x000fe200078ec0ff */
[----:B------:R-:W-:Y:S01]  /*6330*/  VIADD R81, R79, 0x400 ;  /* 0x000004004f517836 */ /* 0x000fe20000000000 */
[----:B------:R-:W-:Y:S01]  /*6340*/  P2R R77, PR, RZ, 0x40 ;  /* 0x00000040ff4d7803 */ /* 0x000fe20000000000 */
[----:B------:R-:W-:Y:S01]  /*6350*/  IMAD.IADD R78, R74, 0x1, R79 ;  /* 0x000000014a4e7824 */ /* 0x000fe200078e024f */
[----:B------:R-:W-:Y:S01]  /*6360*/  @P6 SHF.L.U32 R4, R73, 0x1f, RZ ;  /* 0x0000001f49046819 */ /* 0x000fe200000006ff */
[----:B------:R-:W-:Y:S01]  /*6370*/  IMAD.IADD R25, R22, 0x1, -R25 ;  /* 0x0000000116197824 */ /* 0x000fe200078e0a19 */
[----:B------:R-:W-:Y:S02]  /*6380*/  @P2 SEL R2, R5, R2, !P4 ;  /* 0x0000000205022207 */ /* 0x000fe40006000000 */
[----:B------:R-:W1:Y:S01]  /*6390*/  @P6 SYNCS.PHASECHK.TRANS64.TRYWAIT P1, [UR44+0x80], R4 ;  /* 0x00008004ff0065a7 */ /* 0x000e62000802112c */
[----:B------:R-:W-:Y:S02]  /*63a0*/  LOP3.LUT R0, R0, 0xffffff80, RZ, 0xc0, !PT ;  /* 0xffffff8000007812 */ /* 0x000fe400078ec0ff */
[----:B------:R-:W-:Y:S03]  /*63b0*/  LOP3.LUT R2, R2, 0x1, RZ, 0xc0, !PT ;  /* 0x0000000102027812 */ /* 0x000fe600078ec0ff */
[----:B------:R-:W-:Y:S01]  /*63c0*/  IMAD.IADD R0, R23, 0x1, R0 ;  /* 0x0000000117007824 */ /* 0x000fe200078e0200 */
[----:B------:R-:W-:Y:S03]  /*63d0*/  ISETP.NE.U32.AND P5, PT, R2, 0x1, PT ;  /* 0x000000010200780c */ /* 0x000fe60003fa5070 */
[----:B------:R-:W-:Y:S01]  /*63e0*/  IMAD R25, R25, 0x100000, R0 ;  /* 0x0010000019197824 */ /* 0x000fe200078e0200 */
[----:B------:R-:W-:Y:S01]  /*63f0*/  P2R R86, PR, RZ, 0x20 ;  /* 0x00000020ff567803 */ /* 0x000fe20000000000 */
[----:B------:R2:W4:Y:S01]  /*6400*/  SYNCS.PHASECHK.TRANS64.TRYWAIT P0, [R80+URZ+0xf0], R3 ;  /* 0x0000f003500075a7 */ /* 0x00052200080011ff */
[----:B-1----:R-:W-:Y:S01]  /*6410*/  @P6 SEL R85, RZ, 0x1, !P1 ;  /* 0x00000001ff556807 */ /* 0x002fe20004800000 */
[----:B--2---:R-:W-:Y:S06]  /*6420*/  @!P6 BRA `(.L_x_103) ;  /* 0x000000000068e947 */ /* 0x004fec0003800000 */
[----:B------:R-:W-:Y:S01]  /*6430*/  @P5 IMAD R5, R75, 0x4, R81 ;  /* 0x000000044b055824 */ /* 0x000fe200078e0251 */
[----:B------:R-:W-:Y:S01]  /*6440*/  ISETP.NE.AND P1, PT, R85, RZ, PT ;  /* 0x000000ff5500720c */ /* 0x000fe20003f25270 */
[----:B------:R-:W-:Y:S01]  /*6450*/  @P5 IMAD R2, R75, 0x4, R79 ;  /* 0x000000044b025824 */ /* 0x000fe200078e024f */
[----:B------:R-:W-:Y:S01]  /*6460*/  BSSY B0, `(.L_x_104) ;  /* 0x000000e000007945 */ /* 0x000fe20003800000 */
[----:B------:R-:W-:Y:S01]  /*6470*/  IMAD.MOV.U32 R46, RZ, RZ, RZ ;  /* 0x000000ffff2e7224 */ /* 0x000fe200078e00ff */
[----:B------:R-:W-:Y:S01]  /*6480*/  CS2R R50, SRZ ;  /* 0x0000000000327805 */ /* 0x000fe2000001ff00 */
[----:B------:R-:W-:Y:S01]  /*6490*/  @P5 IMAD.IADD R4, R74, 0x1, R5 ;  /* 0x000000014a045824 */ /* 0x000fe200078e0205 */
[----:B------:R-:W-:Y:S02]  /*64a0*/  CS2R R48, SRZ ;  /* 0x0000000000307805 */ /* 0x000fe4000001ff00 */
[----:B------:R-:W-:Y:S02]  /*64b0*/  CS2R R44, SRZ ;  /* 0x00000000002c7805 */ /* 0x000fe4000001ff00 */
[----:B------:R-:W-:Y:S02]  /*64c0*/  CS2R R58, SRZ ;  /* 0x00000000003a7805 */ /* 0x000fe4000001ff00 */
[----:B------:R-:W-:Y:S02]  /*64d0*/  CS2R R56, SRZ ;  /* 0x0000000000387805 */ /* 0x000fe4000001ff00 */
[----:B------:R-:W-:Y:S02]  /*64e0*/  CS2R R54, SRZ ;  /* 0x0000000000367805 */ /* 0x000fe4000001ff00 */
[----:B------:R-:W-:Y:S01]  /*64f0*/  CS2R R52, SRZ ;  /* 0x0000000000347805 */ /* 0x000fe2000001ff00 */
[----:B------:R-:W-:Y:S06]  /*6500*/  @P1 BRA `(.L_x_105) ;  /* 0x00000000000c1947 */ /* 0x000fec0003800000 */
[----:B------:R-:W-:Y:S04]  /*6510*/  SHF.L.U32 R5, R73, 0x1f, RZ ;  /* 0x0000001f49057819 */ /* 0x000fe800000006ff */
[----:B------:R-:W1:Y:S02]  /*6520*/  SYNCS.PHASECHK.TRANS64.TRYWAIT P1, [UR44+0x80], R5 ;  /* 0x00008005ff0075a7 */ /* 0x000e64000802112c */
[----:B-1----:R-:W-:Y:S05]  /*6530*/  @!P1 BRA `(.L_x_106) ;  /* 0x0000003000f89947 */ /* 0x002fea0003800000 */
.L_x_105:
[----:B------:R-:W-:Y:S05]  /*6540*/  BSYNC B0 ;  /* 0x0000000000007941 */ /* 0x000fea0003800000 */
.L_x_104:
[----:B------:R-:W-:Y:S01]  /*6550*/  ISETP.NE.AND P1, PT, R86, RZ, PT ;  /* 0x000000ff5600720c */ /* 0x000fe20003f25270 */
[----:B------:R-:W-:Y:S11]  /*6560*/  HFMA2 R83, -RZ, RZ, 0, 5.9604644775390625e-08 ;  /* 0x00000001ff537431 */ /* 0x000ff600000001ff */
[----:B------:R-:W-:Y:S01]  /*6570*/  @!UPT UIADD3 URZ, UPT, UPT, URZ, URZ, URZ ;  /* 0x000000fffffff290 */ /* 0x000fe2000fffe0ff */
[----:B------:R-:W-:Y:S05]  /*6580*/  @P1 WARPSYNC.ALL ;  /* 0x0000000000001948 */ /* 0x000fea0003800000 */
[----:B------:R2:W1:Y:S04]  /*6590*/  @P1 LDSM.16.M88.4 R48, [R2+0x400] ;  /* 0x000400000230183b */ /* 0x0004680000000200 */
[----:B------:R2:W1:Y:S04]  /*65a0*/  @P1 LDSM.16.M88.4 R44, [R4] ;  /* 0x00000000042c183b */ /* 0x0004680000000200 */
[----:B------:R2:W1:Y:S04]  /*65b0*/  @P1 LDSM.16.M88.4 R56, [R84+UR44+0x400] ;  /* 0x0004002c5438183b */ /* 0x0004680008000200 */
[----:B------:R2:W1:Y:S02]  /*65c0*/  @P1 LDSM.16.M88.4 R52, [R78+0x400] ;  /* 0x000400004e34183b */ /* 0x0004640000000200 */
.L_x_103:
[----:B------:R-:W-:Y:S05]  /*65d0*/  BSYNC B1 ;  /* 0x0000000000017941 */ /* 0x000fea0003800000 */
.L_x_102:
[----:B-1----:R-:W-:Y:S04]  /*65e0*/  SHF.R.U32.HI R5, RZ, 0x15, R25 ;  /* 0x00000015ff057819 */ /* 0x002fe80000011619 */
[----:B------:R-:W-:Y:S01]  /*65f0*/  LOP3.LUT P1, RZ, R5, 0x3, R64, 0x48, !PT ;  /* 0x0000000305ff7812 */ /* 0x000fe20007824840 */
[----:B------:R-:W-:Y:S01]  /*6600*/  @!UPT UIADD3 URZ, UPT, UPT, URZ, URZ, URZ ;  /* 0x000000fffffff290 */ /* 0x000fe2000fffe0ff */
[----:B----4-:R-:W-:Y:S11]  /*6610*/  @P0 BRA `(.L_x_107) ;  /* 0x0000000000080947 */ /* 0x010ff60003800000 */
[----:B------:R-:W1:Y:S02]  /*6620*/  SYNCS.PHASECHK.TRANS64.TRYWAIT P0, [R80+URZ+0xf0], R3 ;  /* 0x0000f003500075a7 */ /* 0x000e6400080011ff */
[----:B-1----:R-:W-:Y:S05]  /*6630*/  @!P0 BRA `(.L_x_108) ;  /* 0x0000003000d08947 */ /* 0x002fea0003800000 */
.L_x_107:
[----:B------:R-:W-:Y:S05]  /*6640*/  @!P1 BRA `(.L_x_109) ;  /* 0x0000000000409947 */ /* 0x000fea0003800000 */
[----:B------:R-:W4:Y:S01]  /*6650*/  LDCU.64 UR8, c[0x4][0x70] ;  /* 0x01000e00ff0877ac */ /* 0x000f220008000a00 */
[----:B-1----:R-:W-:Y:S01]  /*6660*/  MOV R3, 0x0 ;  /* 0x0000000000037802 */ /* 0x002fe20000000f00 */
[----:B------:R-:W-:Y:S02]  /*6670*/  HFMA2 R12, -RZ, RZ, 0, 5.9604644775390625e-08 ;  /* 0x00000001ff0c7431 */ /* 0x000fe400000001ff */
[----:B------:R-:W-:Y:S02]  /*6680*/  IMAD.MOV.U32 R8, RZ, RZ, 0x192 ;  /* 0x00000192ff087424 */ /* 0x000fe400078e00ff */
[----:B------:R-:W-:Y:S01]  /*6690*/  IMAD.MOV.U32 R13, RZ, RZ, RZ ;  /* 0x000000ffff0d7224 */ /* 0x000fe200078e00ff */
[----:B------:R-:W1:Y:S01]  /*66a0*/  LDCU.64 UR6, c[0x4][0x78] ;  /* 0x01000f00ff0677ac */ /* 0x000e620008000a00 */
[----:B--2---:R-:W2:Y:S01]  /*66b0*/  LDC.64 R2, c[0x4][R3] ;  /* 0x0100000003027b82 */ /* 0x004ea20000000a00 */
[----:B------:R-:W5:Y:S01]  /*66c0*/  LDCU.64 UR4, c[0x4][0x10] ;  /* 0x01000200ff0477ac */ /* 0x000f620008000a00 */
[----:B----4-:R-:W-:Y:S01]  /*66d0*/  MOV R5, UR9 ;  /* 0x0000000900057c02 */ /* 0x010fe20008000f00 */
[----:B------:R-:W-:Y:S01]  /*66e0*/  IMAD.U32 R4, RZ, RZ, UR8 ;  /* 0x00000008ff047e24 */ /* 0x000fe2000f8e00ff */
[----:B-1----:R-:W-:Y:S01]  /*66f0*/  MOV R7, UR7 ;  /* 0x0000000700077c02 */ /* 0x002fe20008000f00 */
[----:B------:R-:W-:Y:S01]  /*6700*/  IMAD.U32 R6, RZ, RZ, UR6 ;  /* 0x00000006ff067e24 */ /* 0x000fe2000f8e00ff */
[----:B-----5:R-:W-:Y:S01]  /*6710*/  MOV R11, UR5 ;  /* 0x00000005000b7c02 */ /* 0x020fe20008000f00 */
[----:B------:R-:W-:Y:S02]  /*6720*/  IMAD.U32 R10, RZ, RZ, UR4 ;  /* 0x00000004ff0a7e24 */ /* 0x000fe4000f8e00ff */
[----:B------:R-:W-:Y:S07]  /*6730*/  LEPC R20, `(.L_x_109) ;  /* 0x000000001014794e */ /* 0x000fee0000000000 */
[----:B--23--:R-:W-:Y:S05]  /*6740*/  CALL.ABS.NOINC R2 ;  /* 0x0000000002007343 */ /* 0x00cfea0003c00000 */
.L_x_109:
[----:B------:R-:W-:Y:S01]  /*6750*/  LOP3.LUT R20, R56, 0xffffe000, RZ, 0xc0, !PT ;  /* 0xffffe00038147812 */ /* 0x000fe200078ec0ff */
[----:B------:R-:W-:Y:S05]  /*6760*/  WARPSYNC.ALL ;  /* 0x0000000000007948 */ /* 0x000fea0003800000 */
[----:B------:R-:W-:Y:S01]  /*6770*/  R2UR UR4, R25 ;  /* 0x00000000190472ca */ /* 0x000fe200000e0000 */
[----:B------:R-:W-:Y:S01]  /*6780*/  IMAD.SHL.U32 R88, R75, 0x4, RZ ;  /* 0x000000044b587824 */ /* 0x000fe200078e00ff */
[----:B------:R-:W-:Y:S01]  /*6790*/  LOP3.LUT R21, R57, 0xffffe000, RZ, 0xc0, !PT ;  /* 0xffffe00039157812 */ /* 0x000fe200078ec0ff */
[----:B------:R-:W-:Y:S01]  /*67a0*/  BSSY.RECONVERGENT B0, `(.L_x_110) ;  /* 0x0000059000007945 */ /* 0x000fe20003800200 */
[----:B------:R-:W-:Y:S02]  /*67b0*/  LOP3.LUT R26, R59, 0xffffe000, RZ, 0xc0, !PT ;  /* 0xffffe0003b1a7812 */ /* 0x000fe400078ec0ff */
[----:B------:R-:W-:Y:S02]  /*67c0*/  LOP3.LUT R32, R53, 0xffffe000, RZ, 0xc0, !PT ;  /* 0xffffe00035207812 */ /* 0x000fe400078ec0ff */
[----:B------:R-:W-:Y:S02]  /*67d0*/  LOP3.LUT R33, R54, 0xffffe000, RZ, 0xc0, !PT ;  /* 0xffffe00036217812 */ /* 0x000fe400078ec0ff */
[----:B------:R-:W-:Y:S02]  /*67e0*/  IADD3 R81, PT, PT, R81, R88, RZ ;  /* 0x0000005851517210 */ /* 0x000fe40007ffe0ff */
[----:B------:R-:W-:Y:S01]  /*67f0*/  ISETP.NE.AND P0, PT, R76, RZ, PT ;  /* 0x000000ff4c00720c */ /* 0x000fe20003f05270 */
[----:B--2---:R-:W3:Y:S02]  /*6800*/  LDTM.16dp128bit.x8 R4, tmem[UR4] ;  /* 0x00000004000479ee */ /* 0x004ee40008180000 */
[----:B------:R-:W-:Y:S02]  /*6810*/  IMAD.IADD R82, R74, 0x1, R81 ;  /* 0x000000014a527824 */ /* 0x000fe400078e0251 */
[C---:B---3--:R-:W-:Y:S01]  /*6820*/  FMUL R0, R24.reuse, R4 ;  /* 0x0000000418007220 */ /* 0x048fe20000400000 */
[C---:B------:R-:W-:Y:S01]  /*6830*/  FMUL R2, R24.reuse, R5 ;  /* 0x0000000518027220 */ /* 0x040fe20000400000 */
[C---:B-1----:R-:W-:Y:S01]  /*6840*/  FMUL R3, R24.reuse, R6 ;  /* 0x0000000618037220 */ /* 0x042fe20000400000 */
[----:B------:R-:W-:Y:S01]  /*6850*/  FMUL R7, R24, R7 ;  /* 0x0000000718077220 */ /* 0x000fe20000400000 */
[C---:B------:R-:W-:Y:S01]  /*6860*/  FFMA R28, R27.reuse, R20, R0 ;  /* 0x000000141b1c7223 */ /* 0x040fe20000000000 */
[----:B------:R-:W-:Y:S01]  /*6870*/  LOP3.LUT R20, R58, 0xffffe000, RZ, 0xc0, !PT ;  /* 0xffffe0003a147812 */ /* 0x000fe200078ec0ff */
[C---:B------:R-:W-:Y:S01]  /*6880*/  FFMA R29, R27.reuse, R21, R2 ;  /* 0x000000151b1d7223 */ /* 0x040fe20000000002 */
[----:B------:R-:W-:Y:S01]  /*6890*/  LOP3.LUT R21, R52, 0xffffe000, RZ, 0xc0, !PT ;  /* 0xffffe00034157812 */ /* 0x000fe200078ec0ff */
[C---:B------:R-:W-:Y:S01]  /*68a0*/  FMUL R4, R24.reuse, R8 ;  /* 0x0000000818047220 */ /* 0x040fe20000400000 */
[----:B------:R-:W-:Y:S01]  /*68b0*/  F2FP.TF32.F32.PACK_B R28, R28 ;  /* 0x0000001cff1c723e */ /* 0x000fe200024050ff */
[----:B------:R-:W-:Y:S01]  /*68c0*/  FFMA R30, R27, R20, R3 ;  /* 0x000000141b1e7223 */ /* 0x000fe20000000003 */
[----:B------:R-:W-:Y:S01]  /*68d0*/  LOP3.LUT R20, R55, 0xffffe000, RZ, 0xc0, !PT ;  /* 0xffffe00037147812 */ /* 0x000fe200078ec0ff */
[C---:B------:R-:W-:Y:S01]  /*68e0*/  FMUL R5, R24.reuse, R9 ;  /* 0x0000000918057220 */ /* 0x040fe20000400000 */
[----:B------:R-:W-:Y:S01]  /*68f0*/  F2FP.TF32.F32.PACK_B R29, R29 ;  /* 0x0000001dff1d723e */ /* 0x000fe200024050ff */
[C---:B------:R-:W-:Y:S01]  /*6900*/  FMUL R6, R24.reuse, R10 ;  /* 0x0000000a18067220 */ /* 0x040fe20000400000 */
[----:B------:R-:W-:Y:S01]  /*6910*/  F2FP.TF32.F32.PACK_B R30, R30 ;  /* 0x0000001eff1e723e */ /* 0x000fe200024050ff */
[----:B------:R-:W-:Y:S01]  /*6920*/  FFMA R31, R27, R26, R7 ;  /* 0x0000001a1b1f7223 */ /* 0x000fe20000000007 */
[----:B------:R-:W-:Y:S01]  /*6930*/  LOP3.LUT R26, R49, 0xffffe000, RZ, 0xc0, !PT ;  /* 0xffffe000311a7812 */ /* 0x000fe200078ec0ff */
[----:B------:R-:W-:Y:S01]  /*6940*/  FMUL R11, R24, R11 ;  /* 0x0000000b180b7220 */ /* 0x000fe20000400000 */
[C---:B------:R-:W-:Y:S01]  /*6950*/  FFMA R4, R27.reuse, R21, R4 ;  /* 0x000000151b047223 */ /* 0x040fe20000000004 */
[----:B------:R-:W-:Y:S01]  /*6960*/  LOP3.LUT R21, R48, 0xffffe000, RZ, 0xc0, !PT ;  /* 0xffffe00030157812 */ /* 0x000fe200078ec0ff */
[C---:B------:R-:W-:Y:S01]  /*6970*/  FFMA R5, R27.reuse, R32, R5 ;  /* 0x000000201b057223 */ /* 0x040fe20000000005 */
[----:B------:R-:W-:Y:S01]  /*6980*/  F2FP.TF32.F32.PACK_B R31, R31 ;  /* 0x0000001fff1f723e */ /* 0x000fe200024050ff */
        /* <DEDUP_REMOVED lines=8> */
[----:B------:R1:W-:Y:S01]  /*6a10*/  STSM.16.M88.4 [R79+0x400], R28 ;  /* 0x0004001c4f007844 */ /* 0x0003e20000000200 */
[----:B------:R-:W-:Y:S01]  /*6a20*/  F2FP.TF32.F32.PACK_B R6, R6 ;  /* 0x00000006ff06723e */ /* 0x000fe200024050ff */
[C---:B------:R-:W-:Y:S01]  /*6a30*/  FMUL R10, R24.reuse, R14 ;  /* 0x0000000e180a7220 */ /* 0x040fe20000400000 */
[----:B------:R-:W-:Y:S01]  /*6a40*/  F2FP.TF32.F32.PACK_B R7, R7 ;  /* 0x00000007ff07723e */ /* 0x000fe200024050ff */
[----:B------:R-:W-:Y:S01]  /*6a50*/  FMUL R15, R24, R15 ;  /* 0x0000000f180f7220 */ /* 0x000fe20000400000 */
[C---:B------:R-:W-:Y:S01]  /*6a60*/  FFMA R8, R27.reuse, R21, R8 ;  /* 0x000000151b087223 */ /* 0x040fe20000000008 */
[C---:B------:R-:W-:Y:S01]  /*6a70*/  FFMA R9, R27.reuse, R26, R9 ;  /* 0x0000001a1b097223 */ /* 0x040fe20000000009 */
[C---:B------:R-:W-:Y:S01]  /*6a80*/  FFMA R10, R27.reuse, R33, R10 ;  /* 0x000000211b0a7223 */ /* 0x040fe2000000000a */
[----:B------:R1:W-:Y:S01]  /*6a90*/  STSM.16.M88.4 [R78+0x400], R4 ;  /* 0x000400044e007844 */ /* 0x0003e20000000200 */
[----:B------:R-:W-:Y:S01]  /*6aa0*/  LOP3.LUT R21, R44, 0xffffe000, RZ, 0xc0, !PT ;  /* 0xffffe0002c157812 */ /* 0x000fe200078ec0ff */
[----:B------:R-:W-:Y:S01]  /*6ab0*/  FFMA R11, R27, R20, R15 ;  /* 0x000000141b0b7223 */ /* 0x000fe2000000000f */
[----:B------:R-:W-:Y:S01]  /*6ac0*/  LOP3.LUT R20, R45, 0xffffe000, RZ, 0xc0, !PT ;  /* 0xffffe0002d147812 */ /* 0x000fe200078ec0ff */
[C---:B------:R-:W-:Y:S01]  /*6ad0*/  FMUL R12, R24.reuse, R16 ;  /* 0x00000010180c7220 */ /* 0x040fe20000400000 */
[----:B------:R-:W-:Y:S01]  /*6ae0*/  FMUL R13, R24, R17 ;  /* 0x00000011180d7220 */ /* 0x000fe20000400000 */
[----:B------:R-:W-:Y:S01]  /*6af0*/  LOP3.LUT R33, R46, 0xffffe000, RZ, 0xc0, !PT ;  /* 0xffffe0002e217812 */ /* 0x000fe200078ec0ff */
[C---:B------:R-:W-:Y:S01]  /*6b00*/  FMUL R14, R24.reuse, R18 ;  /* 0x00000012180e7220 */ /* 0x040fe20000400000 */
[----:B------:R-:W-:Y:S01]  /*6b10*/  LOP3.LUT R26, R47, 0xffffe000, RZ, 0xc0, !PT ;  /* 0xffffe0002f1a7812 */ /* 0x000fe200078ec0ff */
[----:B------:R-:W-:Y:S01]  /*6b20*/  FMUL R19, R24, R19 ;  /* 0x0000001318137220 */ /* 0x000fe20000400000 */
[C---:B------:R-:W-:Y:S01]  /*6b30*/  FFMA R12, R27.reuse, R21, R12 ;  /* 0x000000151b0c7223 */ /* 0x040fe2000000000c */
[C---:B------:R-:W-:Y:S01]  /*6b40*/  FFMA R13, R27.reuse, R20, R13 ;  /* 0x000000141b0d7223 */ /* 0x040fe2000000000d */
[C---:B------:R-:W-:Y:S01]  /*6b50*/  FFMA R14, R27.reuse, R33, R14 ;  /* 0x000000211b0e7223 */ /* 0x040fe2000000000e */
[----:B------:R-:W-:Y:S01]  /*6b60*/  FFMA R15, R27, R26, R19 ;  /* 0x0000001a1b0f7223 */ /* 0x000fe20000000013 */
[----:B------:R-:W-:Y:S02]  /*6b70*/  F2FP.TF32.F32.PACK_B R8, R8 ;  /* 0x00000008ff08723e */ /* 0x000fe400024050ff */
[----:B------:R-:W-:Y:S02]  /*6b80*/  F2FP.TF32.F32.PACK_B R9, R9 ;  /* 0x00000009ff09723e */ /* 0x000fe400024050ff */
[----:B------:R-:W-:Y:S02]  /*6b90*/  F2FP.TF32.F32.PACK_B R10, R10 ;  /* 0x0000000aff0a723e */ /* 0x000fe400024050ff */
[----:B------:R-:W-:Y:S02]  /*6ba0*/  F2FP.TF32.F32.PACK_B R11, R11 ;  /* 0x0000000bff0b723e */ /* 0x000fe400024050ff */
[----:B------:R-:W-:Y:S02]  /*6bb0*/  F2FP.TF32.F32.PACK_B R12, R12 ;  /* 0x0000000cff0c723e */ /* 0x000fe400024050ff */
[----:B------:R-:W-:Y:S01]  /*6bc0*/  F2FP.TF32.F32.PACK_B R13, R13 ;  /* 0x0000000dff0d723e */ /* 0x000fe200024050ff */
[----:B------:R1:W-:Y:S01]  /*6bd0*/  STSM.16.M88.4 [R81], R8 ;  /* 0x0000000851007844 */ /* 0x0003e20000000200 */
[----:B------:R-:W-:Y:S02]  /*6be0*/  F2FP.TF32.F32.PACK_B R14, R14 ;  /* 0x0000000eff0e723e */ /* 0x000fe400024050ff */
[----:B------:R-:W-:Y:S05]  /*6bf0*/  F2FP.TF32.F32.PACK_B R15, R15 ;  /* 0x0000000fff0f723e */ /* 0x000fea00024050ff */
[----:B------:R1:W-:Y:S01]  /*6c00*/  STSM.16.M88.4 [R82], R12 ;  /* 0x0000000c52007844 */ /* 0x0003e20000000200 */
[----:B------:R-:W-:Y:S01]  /*6c10*/  @!PT LDS RZ, [RZ] ;  /* 0x00000000fffff984 */ /* 0x000fe20000000800 */
[----:B------:R-:W-:Y:S01]  /*6c20*/  @!PT LDS RZ, [RZ] ;  /* 0x00000000fffff984 */ /* 0x000fe20000000800 */
[----:B------:R-:W-:Y:S01]  /*6c30*/  @!PT LDS RZ, [RZ] ;  /* 0x00000000fffff984 */ /* 0x000fe20000000800 */
[----:B------:R-:W-:Y:S01]  /*6c40*/  @!PT LDS RZ, [RZ] ;  /* 0x00000000fffff984 */ /* 0x000fe20000000800 */
[----:B------:R2:W-:Y:S07]  /*6c50*/  MEMBAR.ALL.CTA ;  /* 0x0000000000007992 */ /* 0x0005ee0000008000 */
[----:B--2---:R-:W2:Y:S02]  /*6c60*/  FENCE.VIEW.ASYNC.S ;  /* 0x00000000000073c6 */ /* 0x004ea40000000000 */
[----:B--2---:R-:W-:Y:S06]  /*6c70*/  BAR.SYNC.DEFER_BLOCKING 0x1, 0x80 ;  /* 0x0042000000007b1d */ /* 0x004fec0000010000 */
[----:B------:R-:W-:Y:S05]  /*6c80*/  @P0 BRA `(.L_x_111) ;  /* 0x0000000000280947 */ /* 0x000fea0003800000 */
[----:B------:R-:W2:Y:S01]  /*6c90*/  LDCU.64 UR6, c[0x0][0x348] ;  /* 0x00006900ff0677ac */ /* 0x000ea20008000a00 */
[----:B------:R-:W-:Y:S01]  /*6ca0*/  UIADD3 UR4, UPT, UPT, UR44, 0x400, URZ ;  /* 0x000004002c047890 */ /* 0x000fe2000fffe0ff */
[----:B------:R-:W-:Y:S05]  /*6cb0*/  UMOV UR51, UR36 ;  /* 0x0000002400337c82 */ /* 0x000fea0008000000 */
[----:B------:R-:W-:Y:S04]  /*6cc0*/  MOV R68, UR4 ;  /* 0x0000000400447c02 */ /* 0x000fe80008000f00 */
[----:B------:R-:W-:Y:S01]  /*6cd0*/  R2UR UR48, R68 ;  /* 0x00000000443072ca */ /* 0x000fe200000e0000 */
[----:B--2---:R-:W-:Y:S04]  /*6ce0*/  UIADD3 UR4, UP0, UPT, UR6, 0x680, URZ ;  /* 0x0000068006047890 */ /* 0x004fe8000ff1e0ff */
[----:B------:R-:W-:Y:S09]  /*6cf0*/  UIADD3.X UR5, UPT, UPT, URZ, UR7, URZ, UP0, !UPT ;  /* 0x00000007ff057290 */ /* 0x000ff200087fe4ff */
[----:B------:R2:W-:Y:S01]  /*6d00*/  UTMASTG.3D [UR48], [UR4] ;  /* 0x00000030040073b5 */ /* 0x0005e20008010000 */
[----:B------:R0:W-:Y:S01]  /*6d10*/  UTMACMDFLUSH ;  /* 0x00000000000079b7 */ /* 0x0001e20000000000 */
[----:B--2---:R-:W-:Y:S04]  /*6d20*/  DEPBAR.LE SB0, 0x1 ;  /* 0x000080400000791a */ /* 0x004fe80000000000 */
.L_x_111:
[----:B------:R-:W-:Y:S05]  /*6d30*/  BSYNC.RECONVERGENT B0 ;  /* 0x0000000000007941 */ /* 0x000fea0003800200 */
.L_x_110:
[----:B------:R-:W-:Y:S01]  /*6d40*/  BAR.SYNC.DEFER_BLOCKING 0x1, 0x80 ;  /* 0x0042000000007b1d */ /* 0x000fe20000010000 */
[----:B------:R-:W-:Y:S01]  /*6d50*/  ISETP.NE.AND P1, PT, R77, RZ, PT ;  /* 0x000000ff4d00720c */ /* 0x000fe20003f25270 */
[----:B------:R-:W-:Y:S01]  /*6d60*/  UISETP.NE.AND UP0, UPT, UR47, URZ, UPT ;  /* 0x000000ff2f00728c */ /* 0x000fe2000bf05270 */
[----:B------:R-:W-:Y:S11]  /*6d70*/  LEA R3, R83, UR44, 0x3 ;  /* 0x0000002c53037c11 */ /* 0x000ff6000f8e18ff */
[----:B-1----:R-:W-:Y:S01]  /*6d80*/  @P1 SHF.L.U32 R4, R73, 0x1f, RZ ;  /* 0x0000001f49041819 */ /* 0x002fe200000006ff */
[----:B------:R-:W-:Y:S06]  /*6d90*/  BRA.U !UP0, `(.L_x_112) ;  /* 0x0000000108247547 */ /* 0x000fec000b800000 */
[----:B------:R-:W1:Y:S01]  /*6da0*/  S2R R0, SR_CgaCtaId ;  /* 0x0000000000007919 */ /* 0x000e620000008800 */
[----:B------:R-:W-:Y:S01]  /*6db0*/  IMAD.U32 R2, RZ, RZ, UR46 ;  /* 0x0000002eff027e24 */ /* 0x000fe2000f8e00ff */
[----:B------:R-:W-:Y:S04]  /*6dc0*/  UIADD3 UR4, UPT, UPT, UR46, 0x1, URZ ;  /* 0x000000012e047890 */ /* 0x000fe8000fffe0ff */
[----:B------:R-:W-:Y:S01]  /*6dd0*/  @P1 LEA R2, R2, UR44, 0x3 ;  /* 0x0000002c02021c11 */ /* 0x000fe2000f8e18ff */
[----:B------:R-:W-:Y:S04]  /*6de0*/  UISETP.NE.AND UP0, UPT, UR4, 0x4, UPT ;  /* 0x000000040400788c */ /* 0x000fe8000bf05270 */
[----:B------:R-:W-:Y:S01]  /*6df0*/  @P1 VIADD R5, R2, 0xa0 ;  /* 0x000000a002051836 */ /* 0x000fe20000000000 */
[----:B------:R-:W-:Y:S04]  /*6e00*/  USEL UR46, UR4, URZ, UP0 ;  /* 0x000000ff042e7287 */ /* 0x000fe80008000000 */
[----:B-1----:R-:W-:Y:S04]  /*6e10*/  @P1 PRMT R0, R0, 0x654, R5 ;  /* 0x0000065400001816 */ /* 0x002fe80000000005 */
[----:B------:R1:W-:Y:S04]  /*6e20*/  @P1 SYNCS.ARRIVE.TRANS64.RED.A1T0 RZ, [R0+URZ], RZ ;  /* 0x000000ff00ff19a7 */ /* 0x0003e800081004ff */
.L_x_112:
[----:B------:R-:W2:Y:S01]  /*6e30*/  @P1 SYNCS.PHASECHK.TRANS64.TRYWAIT P0, [R3+URZ+0x80], R4 ;  /* 0x00008004030015a7 */ /* 0x000ea200080011ff */
[----:B------:R-:W-:Y:S01]  /*6e40*/  BSSY B1, `(.L_x_113) ;  /* 0x0000017000017945 */ /* 0x000fe20003800000 */
[----:B--2---:R-:W-:Y:S03]  /*6e50*/  @P1 SEL R85, RZ, 0x1, !P0 ;  /* 0x00000001ff551807 */ /* 0x004fe60004000000 */
[----:B------:R-:W-:Y:S05]  /*6e60*/  @!P1 BRA `(.L_x_114) ;  /* 0x0000000000509947 */ /* 0x000fea0003800000 */
[----:B------:R-:W-:Y:S01]  /*6e70*/  ISETP.NE.AND P1, PT, R86, RZ, PT ;  /* 0x000000ff5600720c */ /* 0x000fe20003f25270 */
[----:B------:R-:W-:Y:S01]  /*6e80*/  BSSY B0, `(.L_x_115) ;  /* 0x000000a000007945 */ /* 0x000fe20003800000 */
[----:B------:R-:W-:Y:S11]  /*6e90*/  ISETP.NE.AND P0, PT, R85, RZ, PT ;  /* 0x000000ff5500720c */ /* 0x000ff60003f05270 */
[----:B------:R-:W-:Y:S04]  /*6ea0*/  @P1 IMAD R4, R83, 0x2000, R84 ;  /* 0x0000200053041824 */ /* 0x000fe800078e0254 */
[----:B------:R-:W-:Y:S04]  /*6eb0*/  @P1 VIADD R7, R4, UR44 ;  /* 0x0000002c04071c36 */ /* 0x000fe80008000000 */
[----:B------:R-:W-:Y:S01]  /*6ec0*/  @P1 IMAD.IADD R2, R74, 0x1, R7 ;  /* 0x000000014a021824 */ /* 0x000fe200078e0207 */
[----:B------:R-:W-:Y:S01]  /*6ed0*/  @P1 IADD3 R5, PT, PT, R88, R7, RZ ;  /* 0x0000000758051210 */ /* 0x000fe20007ffe0ff */
[----:B------:R-:W-:Y:S06]  /*6ee0*/  @P0 BRA `(.L_x_116) ;  /* 0x00000000000c0947 */ /* 0x000fec0003800000 */
[----:B-1----:R-:W-:Y:S04]  /*6ef0*/  SHF.L.U32 R0, R73, 0x1f, RZ ;  /* 0x0000001f49007819 */ /* 0x002fe800000006ff */
[----:B------:R-:W1:Y:S02]  /*6f00*/  SYNCS.PHASECHK.TRANS64.TRYWAIT P0, [R3+URZ+0x80], R0 ;  /* 0x00008000030075a7 */ /* 0x000e6400080011ff */
[----:B-1----:R-:W-:Y:S05]  /*6f10*/  @!P0 BRA `(.L_x_117) ;  /* 0x0000002800ac8947 */ /* 0x002fea0003800000 */
.L_x_116:
[----:B------:R-:W-:Y:S05]  /*6f20*/  BSYNC B0 ;  /* 0x0000000000007941 */ /* 0x000fea0003800000 */
.L_x_115:
[----:B------:R-:W-:Y:S02]  /*6f30*/  ISETP.NE.AND P0, PT, R86, RZ, PT ;  /* 0x000000ff5600720c */ /* 0x000fe40003f05270 */
[----:B------:R-:W-:Y:S11]  /*6f40*/  IADD3 R83, PT, PT, R83, 0x1, RZ ;  /* 0x0000000153537810 */ /* 0x000ff60007ffe0ff */
[----:B-1----:R-:W-:Y:S01]  /*6f50*/  @P0 IMAD.IADD R0, R74, 0x1, R5 ;  /* 0x000000014a000824 */ /* 0x002fe200078e0205 */
[----:B------:R-:W-:Y:S05]  /*6f60*/  @P0 WARPSYNC.ALL ;  /* 0x0000000000000948 */ /* 0x000fea0003800000 */
[----:B------:R2:W3:Y:S04]  /*6f70*/  @P0 LDSM.16.M88.4 R56, [R4+UR44+0x400] ;  /* 0x0004002c0438083b */ /* 0x0004e80008000200 */
[----:B------:R2:W4:Y:S04]  /*6f80*/  @P0 LDSM.16.M88.4 R52, [R2+0x400] ;  /* 0x000400000234083b */ /* 0x0005280000000200 */
[----:B------:R2:W1:Y:S04]  /*6f90*/  @P0 LDSM.16.M88.4 R48, [R5+0x400] ;  /* 0x000400000530083b */ /* 0x0004680000000200 */
[----:B------:R2:W1:Y:S02]  /*6fa0*/  @P0 LDSM.16.M88.4 R44, [R0+0x400] ;  /* 0x00040000002c083b */ /* 0x0004640000000200 */
.L_x_114:
[----:B------:R-:W-:Y:S05]  /*6fb0*/  BSYNC B1 ;  /* 0x0000000000017941 */ /* 0x000fea0003800000 */
.L_x_113:
[----:B------:R-:W-:Y:S05]  /*6fc0*/  VIADD R3, R25, 0x20 ;  /* 0x0000002019037836 */ /* 0x000fea0000000000 */
[----:B------:R-:W-:Y:S04]  /*6fd0*/  SHF.R.U32.HI R3, RZ, 0x15, R3 ;  /* 0x00000015ff037819 */ /* 0x000fe80000011603 */
[----:B------:R-:W-:Y:S11]  /*6fe0*/  LOP3.LUT P0, RZ, R3, 0x3, R64, 0x48, !PT ;  /* 0x0000000303ff7812 */ /* 0x000ff60007804840 */
[----:B------:R-:W-:Y:S02]  /*6ff0*/  @!UPT UIADD3 URZ, UPT, UPT, URZ, URZ, URZ ;  /* 0x000000fffffff290 */ /* 0x000fe4000fffe0ff */
[----:B------:R-:W-:Y:S05]  /*7000*/  @!P0 BRA `(.L_x_118) ;  /* 0x0000000000408947 */ /* 0x000fea0003800000 */
[----:B------:R-:W5:Y:S01]  /*7010*/  LDCU.64 UR8, c[0x4][0x70] ;  /* 0x01000e00ff0877ac */ /* 0x000f620008000a00 */
[----:B------:R-:W-:Y:S01]  /*7020*/  MOV R3, 0x0 ;  /* 0x0000000000037802 */ /* 0x000fe20000000f00 */
[----:B------:R-:W-:Y:S02]  /*7030*/  HFMA2 R12, -RZ, RZ, 0, 5.9604644775390625e-08 ;  /* 0x00000001ff0c7431 */ /* 0x000fe400000001ff */
[----:B------:R-:W-:Y:S02]  /*7040*/  IMAD.MOV.U32 R8, RZ, RZ, 0x192 ;  /* 0x00000192ff087424 */ /* 0x000fe400078e00ff */
[----:B------:R-:W-:Y:S01]  /*7050*/  IMAD.MOV.U32 R13, RZ, RZ, RZ ;  /* 0x000000ffff0d7224 */ /* 0x000fe200078e00ff */
[----:B------:R-:W3:Y:S01]  /*7060*/  LDCU.64 UR6, c[0x4][0x78] ;  /* 0x01000f00ff0677ac */ /* 0x000ee20008000a00 */
[----:B--2---:R-:W2:Y:S01]  /*7070*/  LDC.64 R2, c[0x4][R3] ;  /* 0x0100000003027b82 */ /* 0x004ea20000000a00 */
[----:B------:R-:W4:Y:S01]  /*7080*/  LDCU.64 UR4, c[0x4][0x10] ;  /* 0x01000200ff0477ac */ /* 0x000f220008000a00 */
[----:B-----5:R-:W-:Y:S01]  /*7090*/  MOV R5, UR9 ;  /* 0x0000000900057c02 */ /* 0x020fe20008000f00 */
[----:B------:R-:W-:Y:S01]  /*70a0*/  IMAD.U32 R4, RZ, RZ, UR8 ;  /* 0x00000008ff047e24 */ /* 0x000fe2000f8e00ff */
[----:B---3--:R-:W-:Y:S01]  /*70b0*/  MOV R7, UR7 ;  /* 0x0000000700077c02 */ /* 0x008fe20008000f00 */
[----:B------:R-:W-:Y:S01]  /*70c0*/  IMAD.U32 R6, RZ, RZ, UR6 ;  /* 0x00000006ff067e24 */ /* 0x000fe2000f8e00ff */
[----:B----4-:R-:W-:Y:S01]  /*70d0*/  MOV R11, UR5 ;  /* 0x00000005000b7c02 */ /* 0x010fe20008000f00 */
[----:B------:R-:W-:Y:S02]  /*70e0*/  IMAD.U32 R10, RZ, RZ, UR4 ;  /* 0x00000004ff0a7e24 */ /* 0x000fe4000f8e00ff */
[----:B------:R-:W-:Y:S07]  /*70f0*/  LEPC R20, `(.L_x_118) ;  /* 0x000000001014794e */ /* 0x000fee0000000000 */
[----:B-12---:R-:W-:Y:S05]  /*7100*/  CALL.ABS.NOINC R2 ;  /* 0x0000000002007343 */ /* 0x006fea0003c00000 */
.L_x_118:
[----:B---3--:R-:W-:Y:S01]  /*7110*/  LOP3.LUT R20, R56, 0xffffe000, RZ, 0xc0, !PT ;  /* 0xffffe00038147812 */ /* 0x008fe200078ec0ff */
[----:B------:R-:W-:Y:S05]  /*7120*/  WARPSYNC.ALL ;  /* 0x0000000000007948 */ /* 0x000fea0003800000 */
[----:B------:R-:W-:Y:S01]  /*7130*/  R2UR UR4, R25 ;  /* 0x00000000190472ca */ /* 0x000fe200000e0000 */
[----:B------:R-:W3:Y:S01]  /*7140*/  S2R R87, SR_CgaCtaId ;  /* 0x0000000000577919 */ /* 0x000ee20000008800 */
[----:B------:R-:W-:Y:S01]  /*7150*/  LOP3.LUT R21, R57, 0xffffe000, RZ, 0xc0, !PT ;  /* 0xffffe00039157812 */ /* 0x000fe200078ec0ff */
[----:B------:R-:W-:Y:S01]  /*7160*/  IMAD.U32 R40, RZ, RZ, UR46 ;  /* 0x0000002eff287e24 */ /* 0x000fe2000f8e00ff */
[----:B------:R-:W-:Y:S01]  /*7170*/  LOP3.LUT R41, R58, 0xffffe000, RZ, 0xc0, !PT ;  /* 0xffffe0003a297812 */ /* 0x000fe200078ec0ff */
[----:B------:R-:W-:Y:S01]  /*7180*/  BSSY.RECONVERGENT B0, `(.L_x_119) ;  /* 0x000005c000007945 */ /* 0x000fe20003800200 */
[----:B-1----:R-:W-:Y:S02]  /*7190*/  LOP3.LUT R26, R48, 0xffffe000, RZ, 0xc0, !PT ;  /* 0xffffe000301a7812 */ /* 0x002fe400078ec0ff */
[----:B------:R-:W-:Y:S02]  /*71a0*/  ISETP.NE.AND P6, PT, R77, RZ, PT ;  /* 0x000000ff4d00720c */ /* 0x000fe40003fc5270 */
[----:B------:R-:W-:Y:S02]  /*71b0*/  ISETP.NE.AND P0, PT, R76, RZ, PT ;  /* 0x000000ff4c00720c */ /* 0x000fe40003f05270 */
[----:B------:R-:W-:Y:S01]  /*71c0*/  LEA R89, R83, UR44, 0x3 ;  /* 0x0000002c53597c11 */ /* 0x000fe2000f8e18ff */
[----:B--2---:R-:W1:Y:S08]  /*71d0*/  LDTM.16dp128bit.x8 R4, tmem[UR4+0x20] ;  /* 0x00002004000479ee */ /* 0x004e700008180000 */
[----:B------:R-:W-:Y:S02]  /*71e0*/  @P6 LEA R40, R40, UR44, 0x3 ;  /* 0x0000002c28286c11 */ /* 0x000fe4000f8e18ff */
[----:B------:R-:W-:Y:S03]  /*71f0*/  @P6 SHF.L.U32 R90, R73, 0x1f, RZ ;  /* 0x0000001f495a6819 */ /* 0x000fe600000006ff */
[----:B------:R-:W-:Y:S05]  /*7200*/  @P6 VIADD R40, R40, 0xa0 ;  /* 0x000000a028286836 */ /* 0x000fea0000000000 */
[----:B---3--:R-:W-:Y:S01]  /*7210*/  @P6 PRMT R40, R87, 0x654, R40 ;  /* 0x0000065457286816 */ /* 0x008fe20000000028 */
[C---:B-1----:R-:W-:Y:S01]  /*7220*/  FMUL R0, R24.reuse, R4 ;  /* 0x0000000418007220 */ /* 0x042fe20000400000 */
[C---:B------:R-:W-:Y:S01]  /*7230*/  FMUL R2, R24.reuse, R5 ;  /* 0x0000000518027220 */ /* 0x040fe20000400000 */
[C---:B------:R-:W-:Y:S01]  /*7240*/  FMUL R3, R24.reuse, R10 ;  /* 0x0000000a18037220 */ /* 0x040fe20000400000 */
[----:B------:R-:W-:Y:S01]  /*7250*/  FMUL R4, R24, R11 ;  /* 0x0000000b18047220 */ /* 0x000fe20000400000 */
[C---:B------:R-:W-:Y:S01]  /*7260*/  FFMA R28, R27.reuse, R20, R0 ;  /* 0x000000141b1c7223 */ /* 0x040fe20000000000 */
[----:B----4-:R-:W-:Y:S01]  /*7270*/  LOP3.LUT R20, R52, 0xffffe000, RZ, 0xc0, !PT ;  /* 0xffffe00034147812 */ /* 0x010fe200078ec0ff */
        /* <DEDUP_REMOVED lines=8> */
[----:B------:R-:W-:Y:S01]  /*7300*/  FFMA R31, R27, R21, R2 ;  /* 0x000000151b1f7223 */ /* 0x000fe20000000002 */
[----:B------:R-:W-:Y:S01]  /*7310*/  LOP3.LUT R21, R53, 0xffffe000, RZ, 0xc0, !PT ;  /* 0xffffe00035157812 */ /* 0x000fe200078ec0ff */
[C---:B------:R-:W-:Y:S01]  /*7320*/  FMUL R0, R24.reuse, R8 ;  /* 0x0000000818007220 */ /* 0x040fe20000400000 */
[----:B------:R-:W-:Y:S01]  /*7330*/  F2FP.TF32.F32.PACK_B R30, R30 ;  /* 0x0000001eff1e723e */ /* 0x000fe200024050ff */
[----:B------:R-:W-:Y:S01]  /*7340*/  FMUL R2, R24, R9 ;  /* 0x0000000918027220 */ /* 0x000fe20000400000 */
[----:B------:R-:W-:Y:S01]  /*7350*/  F2FP.TF32.F32.PACK_B R31, R31 ;  /* 0x0000001fff1f723e */ /* 0x000fe200024050ff */
[C---:B------:R-:W-:Y:S01]  /*7360*/  FFMA R32, R27.reuse, R20, R0 ;  /* 0x000000141b207223 */ /* 0x040fe20000000000 */
[----:B------:R-:W-:Y:S01]  /*7370*/  LOP3.LUT R20, R54, 0xffffe000, RZ, 0xc0, !PT ;  /* 0xffffe00036147812 */ /* 0x000fe200078ec0ff */
[----:B------:R-:W-:Y:S01]  /*7380*/  FFMA R33, R27, R21, R2 ;  /* 0x000000151b217223 */ /* 0x000fe20000000002 */
[----:B------:R-:W-:Y:S01]  /*7390*/  LOP3.LUT R21, R49, 0xffffe000, RZ, 0xc0, !PT ;  /* 0xffffe00031157812 */ /* 0x000fe200078ec0ff */
[----:B------:R1:W-:Y:S01]  /*73a0*/  STSM.16.M88.4 [R79+0x2400], R28 ;  /* 0x0024001c4f007844 */ /* 0x0003e20000000200 */
[----:B------:R-:W-:Y:S01]  /*73b0*/  F2FP.TF32.F32.PACK_B R32, R32 ;  /* 0x00000020ff20723e */ /* 0x000fe200024050ff */
[C---:B------:R-:W-:Y:S01]  /*73c0*/  FFMA R34, R27.reuse, R20, R3 ;  /* 0x000000141b227223 */ /* 0x040fe20000000003 */
[----:B------:R-:W-:Y:S01]  /*73d0*/  LOP3.LUT R20, R50, 0xffffe000, RZ, 0xc0, !PT ;  /* 0xffffe00032147812 */ /* 0x000fe200078ec0ff */
[C---:B------:R-:W-:Y:S01]  /*73e0*/  FMUL R5, R24.reuse, R12 ;  /* 0x0000000c18057220 */ /* 0x040fe20000400000 */
[----:B------:R-:W-:Y:S01]  /*73f0*/  F2FP.TF32.F32.PACK_B R33, R33 ;  /* 0x00000021ff21723e */ /* 0x000fe200024050ff */
[C---:B------:R-:W-:Y:S01]  /*7400*/  FMUL R6, R24.reuse, R13 ;  /* 0x0000000d18067220 */ /* 0x040fe20000400000 */
[----:B------:R-:W-:Y:S01]  /*7410*/  F2FP.TF32.F32.PACK_B R34, R34 ;  /* 0x00000022ff22723e */ /* 0x000fe200024050ff */
[----:B------:R-:W-:Y:S01]  /*7420*/  FMUL R7, R24, R14 ;  /* 0x0000000e18077220 */ /* 0x000fe20000400000 */
[----:B------:R-:W-:Y:S01]  /*7430*/  FFMA R35, R27, R41, R4 ;  /* 0x000000291b237223 */ /* 0x000fe20000000004 */
[----:B------:R-:W-:Y:S01]  /*7440*/  LOP3.LUT R41, R51, 0xffffe000, RZ, 0xc0, !PT ;  /* 0xffffe00033297812 */ /* 0x000fe200078ec0ff */
[C---:B------:R-:W-:Y:S01]  /*7450*/  FFMA R36, R27.reuse, R26, R5 ;  /* 0x0000001a1b247223 */ /* 0x040fe20000000005 */
[----:B------:R-:W-:Y:S01]  /*7460*/  LOP3.LUT R26, R46, 0xffffe000, RZ, 0xc0, !PT ;  /* 0xffffe0002e1a7812 */ /* 0x000fe200078ec0ff */
[C---:B------:R-:W-:Y:S01]  /*7470*/  FFMA R37, R27.reuse, R21, R6 ;  /* 0x000000151b257223 */ /* 0x040fe20000000006 */
[----:B------:R-:W-:Y:S01]  /*7480*/  FMUL R8, R24, R15 ;  /* 0x0000000f18087220 */ /* 0x000fe20000400000 */
[----:B------:R-:W-:Y:S01]  /*7490*/  FFMA R38, R27, R20, R7 ;  /* 0x000000141b267223 */ /* 0x000fe20000000007 */
[----:B------:R-:W-:Y:S01]  /*74a0*/  LOP3.LUT R20, R44, 0xffffe000, RZ, 0xc0, !PT ;  /* 0xffffe0002c147812 */ /* 0x000fe200078ec0ff */
[C---:B------:R-:W-:Y:S01]  /*74b0*/  FMUL R9, R24.reuse, R16 ;  /* 0x0000001018097220 */ /* 0x040fe20000400000 */
[----:B------:R-:W-:Y:S01]  /*74c0*/  LOP3.LUT R21, R45, 0xffffe000, RZ, 0xc0, !PT ;  /* 0xffffe0002d157812 */ /* 0x000fe200078ec0ff */
[----:B------:R-:W-:Y:S01]  /*74d0*/  FFMA R39, R27, R41, R8 ;  /* 0x000000291b277223 */ /* 0x000fe20000000008 */
[C---:B------:R-:W-:Y:S01]  /*74e0*/  FMUL R10, R24.reuse, R17 ;  /* 0x00000011180a7220 */ /* 0x040fe20000400000 */
[C---:B------:R-:W-:Y:S01]  /*74f0*/  FMUL R11, R24.reuse, R18 ;  /* 0x00000012180b7220 */ /* 0x040fe20000400000 */
[----:B------:R-:W-:Y:S01]  /*7500*/  LOP3.LUT R41, R47, 0xffffe000, RZ, 0xc0, !PT ;  /* 0xffffe0002f297812 */ /* 0x000fe200078ec0ff */
[----:B------:R-:W-:Y:S01]  /*7510*/  FMUL R12, R24, R19 ;  /* 0x00000013180c7220 */ /* 0x000fe20000400000 */
[----:B------:R-:W-:Y:S02]  /*7520*/  F2FP.TF32.F32.PACK_B R35, R35 ;  /* 0x00000023ff23723e */ /* 0x000fe400024050ff */
[----:B------:R-:W-:Y:S02]  /*7530*/  F2FP.TF32.F32.PACK_B R36, R36 ;  /* 0x00000024ff24723e */ /* 0x000fe400024050ff */
[----:B------:R-:W-:Y:S01]  /*7540*/  F2FP.TF32.F32.PACK_B R37, R37 ;  /* 0x00000025ff25723e */ /* 0x000fe200024050ff */
[----:B------:R2:W-:Y:S01]  /*7550*/  STSM.16.M88.4 [R78+0x2400], R32 ;  /* 0x002400204e007844 */ /* 0x0005e20000000200 */
[----:B------:R-:W-:Y:S01]  /*7560*/  F2FP.TF32.F32.PACK_B R38, R38 ;  /* 0x00000026ff26723e */ /* 0x000fe200024050ff */
[C---:B-1----:R-:W-:Y:S01]  /*7570*/  FFMA R28, R27.reuse, R20, R9 ;  /* 0x000000141b1c7223 */ /* 0x042fe20000000009 */
[C---:B------:R-:W-:Y:S01]  /*7580*/  FFMA R29, R27.reuse, R21, R10 ;  /* 0x000000151b1d7223 */ /* 0x040fe2000000000a */
[C---:B------:R-:W-:Y:S01]  /*7590*/  FFMA R30, R27.reuse, R26, R11 ;  /* 0x0000001a1b1e7223 */ /* 0x040fe2000000000b */
[----:B------:R-:W-:Y:S01]  /*75a0*/  FFMA R31, R27, R41, R12 ;  /* 0x000000291b1f7223 */ /* 0x000fe2000000000c */
[----:B------:R-:W-:Y:S02]  /*75b0*/  F2FP.TF32.F32.PACK_B R39, R39 ;  /* 0x00000027ff27723e */ /* 0x000fe400024050ff */
[----:B------:R-:W-:Y:S02]  /*75c0*/  F2FP.TF32.F32.PACK_B R28, R28 ;  /* 0x0000001cff1c723e */ /* 0x000fe400024050ff */
[----:B------:R-:W-:Y:S01]  /*75d0*/  F2FP.TF32.F32.PACK_B R29, R29 ;  /* 0x0000001dff1d723e */ /* 0x000fe200024050ff */
[----:B------:R2:W-:Y:S01]  /*75e0*/  STSM.16.M88.4 [R81+0x2000], R36 ;  /* 0x0020002451007844 */ /* 0x0005e20000000200 */
[----:B------:R-:W-:Y:S02]  /*75f0*/  F2FP.TF32.F32.PACK_B R30, R30 ;  /* 0x0000001eff1e723e */ /* 0x000fe400024050ff */
[----:B------:R-:W-:Y:S05]  /*7600*/  F2FP.TF32.F32.PACK_B R31, R31 ;  /* 0x0000001fff1f723e */ /* 0x000fea00024050ff */
[----:B------:R2:W-:Y:S01]  /*7610*/  STSM.16.M88.4 [R82+0x2000], R28 ;  /* 0x0020001c52007844 */ /* 0x0005e20000000200 */
[----:B------:R-:W-:Y:S01]  /*7620*/  @!PT LDS RZ, [RZ] ;  /* 0x00000000fffff984 */ /* 0x000fe20000000800 */
[----:B------:R-:W-:Y:S01]  /*7630*/  @!PT LDS RZ, [RZ] ;  /* 0x00000000fffff984 */ /* 0x000fe20000000800 */
[----:B------:R-:W-:Y:S01]  /*7640*/  @!PT LDS RZ, [RZ] ;  /* 0x00000000fffff984 */ /* 0x000fe20000000800 */
[----:B------:R-:W-:Y:S01]  /*7650*/  @!PT LDS RZ, [RZ] ;  /* 0x00000000fffff984 */ /* 0x000fe20000000800 */
[----:B------:R1:W-:Y:S07]  /*7660*/  MEMBAR.ALL.CTA ;  /* 0x0000000000007992 */ /* 0x0003ee0000008000 */
[----:B-1----:R-:W1:Y:S02]  /*7670*/  FENCE.VIEW.ASYNC.S ;  /* 0x00000000000073c6 */ /* 0x002e640000000000 */
[----:B-1----:R-:W-:Y:S06]  /*7680*/  BAR.SYNC.DEFER_BLOCKING 0x1, 0x80 ;  /* 0x0042000000007b1d */ /* 0x002fec0000010000 */
[----:B------:R-:W-:Y:S05]  /*7690*/  @P0 BRA `(.L_x_120) ;  /* 0x0000000000280947 */ /* 0x000fea0003800000 */
[----:B------:R-:W1:Y:S01]  /*76a0*/  LDCU.64 UR6, c[0x0][0x348] ;  /* 0x00006900ff0677ac */ /* 0x000e620008000a00 */
[----:B------:R-:W-:Y:S02]  /*76b0*/  UIADD3 UR9, UPT, UPT, UR49, 0x20, URZ ;  /* 0x0000002031097890 */ /* 0x000fe4000fffe0ff */
[----:B------:R-:W-:Y:S01]  /*76c0*/  UIADD3 UR8, UPT, UPT, UR44, 0x2400, URZ ;  /* 0x000024002c087890 */ /* 0x000fe2000fffe0ff */
[----:B------:R-:W-:Y:S01]  /*76d0*/  UMOV UR10, UR50 ;  /* 0x00000032000a7c82 */ /* 0x000fe20008000000 */
[----:B------:R-:W-:Y:S01]  /*76e0*/  UMOV UR11, UR36 ;  /* 0x00000024000b7c82 */ /* 0x000fe20008000000 */
[----:B-1----:R-:W-:Y:S04]  /*76f0*/  UIADD3 UR4, UP0, UPT, UR6, 0x680, URZ ;  /* 0x0000068006047890 */ /* 0x002fe8000ff1e0ff */
[----:B------:R-:W-:Y:S09]  /*7700*/  UIADD3.X UR5, UPT, UPT, URZ, UR7, URZ, UP0, !UPT ;  /* 0x00000007ff057290 */ /* 0x000ff200087fe4ff */
[----:B------:R1:W-:Y:S01]  /*7710*/  UTMASTG.3D [UR8], [UR4] ;  /* 0x00000008040073b5 */ /* 0x0003e20008010000 */
[----:B------:R0:W-:Y:S01]  /*7720*/  UTMACMDFLUSH ;  /* 0x00000000000079b7 */ /* 0x0001e20000000000 */
[----:B-1----:R-:W-:Y:S04]  /*7730*/  DEPBAR.LE SB0, 0x1 ;  /* 0x000080400000791a */ /* 0x002fe80000000000 */
.L_x_120:
[----:B------:R-:W-:Y:S05]  /*7740*/  BSYNC.RECONVERGENT B0 ;  /* 0x0000000000007941 */ /* 0x000fea0003800200 */
.L_x_119:
[----:B------:R-:W-:Y:S01]  /*7750*/  BAR.SYNC.DEFER_BLOCKING 0x1, 0x80 ;  /* 0x0042000000007b1d */ /* 0x000fe20000010000 */
[----:B------:R-:W-:Y:S04]  /*7760*/  UIADD3 UR4, UPT, UPT, UR46, 0x1, URZ ;  /* 0x000000012e047890 */ /* 0x000fe8000fffe0ff */
[----:B------:R-:W-:Y:S04]  /*7770*/  UISETP.NE.AND UP0, UPT, UR4, 0x4, UPT ;  /* 0x000000040400788c */ /* 0x000fe8000bf05270 */
[----:B------:R-:W-:Y:S01]  /*7780*/  USEL UR45, UR4, URZ, UP0 ;  /* 0x000000ff042d7287 */ /* 0x000fe20008000000 */
[----:B------:R1:W-:Y:S01]  /*7790*/  @P6 SYNCS.ARRIVE.TRANS64.RED.A1T0 RZ, [R40+URZ], RZ ;  /* 0x000000ff28ff69a7 */ /* 0x0003e200081004ff */
[----:B------:R-:W-:Y:S01]  /*77a0*/  BSSY B1, `(.L_x_121) ;  /* 0x0000018000017945 */ /* 0x000fe20003800000 */
[----:B------:R-:W3:Y:S02]  /*77b0*/  @P6 SYNCS.PHASECHK.TRANS64.TRYWAIT P0, [R89+URZ+0x80], R90 ;  /* 0x0000805a590065a7 */ /* 0x000ee400080011ff */
[----:B---3--:R-:W-:Y:S01]  /*77c0*/  @P6 SEL R85, RZ, 0x1, !P0 ;  /* 0x00000001ff556807 */ /* 0x008fe20004000000 */
[----:B-1----:R-:W-:Y:S06]  /*77d0*/  @!P6 BRA `(.L_x_122) ;  /* 0x000000000050e947 */ /* 0x002fec0003800000 */
        /* <DEDUP_REMOVED lines=8> */
[----:B------:R-:W-:Y:S04]  /*7860*/  SHF.L.U32 R4, R73, 0x1f, RZ ;  /* 0x0000001f49047819 */ /* 0x000fe800000006ff */
[----:B------:R-:W1:Y:S02]  /*7870*/  SYNCS.PHASECHK.TRANS64.TRYWAIT P0, [R89+URZ+0x80], R4 ;  /* 0x00008004590075a7 */ /* 0x000e6400080011ff */
[----:B-1----:R-:W-:Y:S05]  /*7880*/  @!P0 BRA `(.L_x_125) ;  /* 0x0000002000648947 */ /* 0x002fea0003800000 */
.L_x_124:
[----:B------:R-:W-:Y:S05]  /*7890*/  BSYNC B0 ;  /* 0x0000000000007941 */ /* 0x000fea0003800000 */
.L_x_123:
        /* <DEDUP_REMOVED lines=8> */
.L_x_122:
[----:B------:R-:W-:Y:S05]  /*7920*/  BSYNC B1 ;  /* 0x0000000000017941 */ /* 0x000fea0003800000 */
.L_x_121:
[----:B-1----:R-:W-:Y:S05]  /*7930*/  VIADD R3, R25, 0x40 ;  /* 0x0000004019037836 */ /* 0x002fea0000000000 */
[----:B------:R-:W-:Y:S04]  /*7940*/  SHF.R.U32.HI R3, RZ, 0x15, R3 ;  /* 0x00000015ff037819 */ /* 0x000fe80000011603 */
[----:B------:R-:W-:Y:S11]  /*7950*/  LOP3.LUT P0, RZ, R3, 0x3, R64, 0x48, !PT ;  /* 0x0000000303ff7812 */ /* 0x000ff60007804840 */
[----:B------:R-:W-:Y:S02]  /*7960*/  @!UPT UIADD3 URZ, UPT, UPT, URZ, URZ, URZ ;  /* 0x000000fffffff290 */ /* 0x000fe4000fffe0ff */
[----:B------:R-:W-:Y:S05]  /*7970*/  @!P0 BRA `(.L_x_126) ;  /* 0x0000000000408947 */ /* 0x000fea0003800000 */
[----:B------:R-:W1:Y:S01]  /*7980*/  LDCU.64 UR8, c[0x4][0x70] ;  /* 0x01000e00ff0877ac */ /* 0x000e620008000a00 */
[----:B------:R-:W-:Y:S01]  /*7990*/  MOV R3, 0x0 ;  /* 0x0000000000037802 */ /* 0x000fe20000000f00 */
[----:B------:R-:W-:Y:S02]  /*79a0*/  HFMA2 R12, -RZ, RZ, 0, 5.9604644775390625e-08 ;  /* 0x00000001ff0c7431 */ /* 0x000fe400000001ff */
[----:B------:R-:W-:Y:S02]  /*79b0*/  IMAD.MOV.U32 R8, RZ, RZ, 0x192 ;  /* 0x00000192ff087424 */ /* 0x000fe400078e00ff */
[----:B------:R-:W-:Y:S01]  /*79c0*/  IMAD.MOV.U32 R13, RZ, RZ, RZ ;  /* 0x000000ffff0d7224 */ /* 0x000fe200078e00ff */
[----:B------:R-:W5:Y:S01]  /*79d0*/  LDCU.64 UR6, c[0x4][0x78] ;  /* 0x01000f00ff0677ac */ /* 0x000f620008000a00 */
[----:B------:R-:W2:Y:S01]  /*79e0*/  LDC.64 R2, c[0x4][R3] ;  /* 0x0100000003027b82 */ /* 0x000ea20000000a00 */
[----:B------:R-:W3:Y:S01]  /*79f0*/  LDCU.64 UR4, c[0x4][0x10] ;  /* 0x01000200ff0477ac */ /* 0x000ee20008000a00 */
[----:B-1----:R-:W-:Y:S01]  /*7a00*/  MOV R5, UR9 ;  /* 0x0000000900057c02 */ /* 0x002fe20008000f00 */
[----:B------:R-:W-:Y:S01]  /*7a10*/  IMAD.U32 R4, RZ, RZ, UR8 ;  /* 0x00000008ff047e24 */ /* 0x000fe2000f8e00ff */
[----:B-----5:R-:W-:Y:S01]  /*7a20*/  MOV R7, UR7 ;  /* 0x0000000700077c02 */ /* 0x020fe20008000f00 */
[----:B------:R-:W-:Y:S01]  /*7a30*/  IMAD.U32 R6, RZ, RZ, UR6 ;  /* 0x00000006ff067e24 */ /* 0x000fe2000f8e00ff */
[----:B---3--:R-:W-:Y:S01]  /*7a40*/  MOV R11, UR5 ;  /* 0x00000005000b7c02 */ /* 0x008fe20008000f00 */
[----:B------:R-:W-:Y:S02]  /*7a50*/  IMAD.U32 R10, RZ, RZ, UR4 ;  /* 0x00000004ff0a7e24 */ /* 0x000fe4000f8e00ff */
[----:B------:R-:W-:Y:S07]  /*7a60*/  LEPC R20, `(.L_x_126) ;  /* 0x000000001014794e */ /* 0x000fee0000000000 */
[----:B--2-4-:R-:W-:Y:S05]  /*7a70*/  CALL.ABS.NOINC R2 ;  /* 0x0000000002007343 */ /* 0x014fea0003c00000 */
.L_x_126:
[----:B---3--:R-:W-:Y:S01]  /*7a80*/  LOP3.LUT R20, R56, 0xffffe000, RZ, 0xc0, !PT ;  /* 0xffffe00038147812 */ /* 0x008fe200078ec0ff */
[----:B------:R-:W-:Y:S05]  /*7a90*/  WARPSYNC.ALL ;  /* 0x0000000000007948 */ /* 0x000fea0003800000 */
[----:B------:R-:W-:Y:S01]  /*7aa0*/  R2UR UR4, R25 ;  /* 0x00000000190472ca */ /* 0x000fe200000e0000 */
[----:B------:R-:W-:Y:S01]  /*7ab0*/  IMAD.U32 R89, RZ, RZ, UR45 ;  /* 0x0000002dff597e24 */ /* 0x000fe2000f8e00ff */
[----:B------:R-:W-:Y:S01]  /*7ac0*/  LOP3.LUT R21, R57, 0xffffe000, RZ, 0xc0, !PT ;  /* 0xffffe00039157812 */ /* 0x000fe200078ec0ff */
[----:B------:R-:W-:Y:S01]  /*7ad0*/  BSSY.RECONVERGENT B0, `(.L_x_127) ;  /* 0x000005d000007945 */ /* 0x000fe20003800200 */
[----:B------:R-:W-:Y:S02]  /*7ae0*/  LOP3.LUT R41, R58, 0xffffe000, RZ, 0xc0, !PT ;  /* 0xffffe0003a297812 */ /* 0x000fe400078ec0ff */
[----:B----4-:R-:W-:Y:S02]  /*7af0*/  LOP3.LUT R26, R54, 0xffffe000, RZ, 0xc0, !PT ;  /* 0xffffe000361a7812 */ /* 0x010fe400078ec0ff */
[----:B------:R-:W-:Y:S02]  /*7b00*/  LOP3.LUT R40, R50, 0xffffe000, RZ, 0xc0, !PT ;  /* 0xffffe00032287812 */ /* 0x000fe400078ec0ff */
[----:B------:R-:W-:Y:S02]  /*7b10*/  ISETP.NE.AND P6, PT, R77, RZ, PT ;  /* 0x000000ff4d00720c */ /* 0x000fe40003fc5270 */
[----:B------:R-:W-:Y:S01]  /*7b20*/  ISETP.NE.AND P0, PT, R76, RZ, PT ;  /* 0x000000ff4c00720c */ /* 0x000fe20003f05270 */
[----:B------:R-:W1:Y:S01]  /*7b30*/  LDTM.16dp128bit.x8 R4, tmem[UR4+0x40] ;  /* 0x00004004000479ee */ /* 0x000e620008180000 */
[----:B------:R-:W-:Y:S09]  /*7b40*/  LEA R92, R83, UR44, 0x3 ;  /* 0x0000002c535c7c11 */ /* 0x000ff2000f8e18ff */
[----:B------:R-:W-:Y:S05]  /*7b50*/  @P6 LEA R89, R89, UR44, 0x3 ;  /* 0x0000002c59596c11 */ /* 0x000fea000f8e18ff */
[----:B------:R-:W-:Y:S01]  /*7b60*/  @P6 VIADD R90, R89, 0xa0 ;  /* 0x000000a0595a6836 */ /* 0x000fe20000000000 */
[----:B------:R-:W-:Y:S04]  /*7b70*/  @P6 SHF.L.U32 R89, R73, 0x1f, RZ ;  /* 0x0000001f49596819 */ /* 0x000fe800000006ff */
[----:B------:R-:W-:Y:S01]  /*7b80*/  @P6 PRMT R90, R87, 0x654, R90 ;  /* 0x00000654575a6816 */ /* 0x000fe2000000005a */
[C---:B-1----:R-:W-:Y:S01]  /*7b90*/  FMUL R0, R24.reuse, R4 ;  /* 0x0000000418007220 */ /* 0x042fe20000400000 */
[C---:B------:R-:W-:Y:S01]  /*7ba0*/  FMUL R2, R24.reuse, R5 ;  /* 0x0000000518027220 */ /* 0x040fe20000400000 */
[C---:B------:R-:W-:Y:S01]  /*7bb0*/  FMUL R3, R24.reuse, R10 ;  /* 0x0000000a18037220 */ /* 0x040fe20000400000 */
[----:B------:R-:W-:Y:S01]  /*7bc0*/  FMUL R4, R24, R11 ;  /* 0x0000000b18047220 */ /* 0x000fe20000400000 */
[C---:B--2---:R-:W-:Y:S01]  /*7bd0*/  FFMA R28, R27.reuse, R20, R0 ;  /* 0x000000141b1c7223 */ /* 0x044fe20000000000 */
[----:B------:R-:W-:Y:S01]  /*7be0*/  LOP3.LUT R20, R52, 0xffffe000, RZ, 0xc0, !PT ;  /* 0xffffe00034147812 */ /* 0x000fe200078ec0ff */
        /* <DEDUP_REMOVED lines=14> */
[----:B------:R-:W-:Y:S01]  /*7cd0*/  FFMA R32, R27, R20, R0 ;  /* 0x000000141b207223 */ /* 0x000fe20000000000 */
        /* <DEDUP_REMOVED lines=12> */
[C---:B------:R-:W-:Y:S01]  /*7da0*/  FFMA R35, R27.reuse, R20, R4 ;  /* 0x000000141b237223 */ /* 0x040fe20000000004 */
[----:B------:R-:W-:Y:S01]  /*7db0*/  LOP3.LUT R20, R44, 0xffffe000, RZ, 0xc0, !PT ;  /* 0xffffe0002c147812 */ /* 0x000fe200078ec0ff */
[C---:B------:R-:W-:Y:S01]  /*7dc0*/  FMUL R8, R24.reuse, R15 ;  /* 0x0000000f18087220 */ /* 0x040fe20000400000 */
[C---:B------:R-:W-:Y:S01]  /*7dd0*/  FFMA R36, R27.reuse, R26, R5 ;  /* 0x0000001a1b247223 */ /* 0x040fe20000000005 */
[C---:B------:R-:W-:Y:S01]  /*7de0*/  FFMA R37, R27.reuse, R21, R6 ;  /* 0x000000151b257223 */ /* 0x040fe20000000006 */
[----:B------:R-:W-:Y:S01]  /*7df0*/  FFMA R38, R27, R40, R7 ;  /* 0x000000281b267223 */ /* 0x000fe20000000007 */
[C---:B------:R-:W-:Y:S01]  /*7e00*/  FMUL R9, R24.reuse, R16 ;  /* 0x0000001018097220 */ /* 0x040fe20000400000 */
[----:B------:R-:W-:Y:S01]  /*7e10*/  LOP3.LUT R21, R45, 0xffffe000, RZ, 0xc0, !PT ;  /* 0xffffe0002d157812 */ /* 0x000fe200078ec0ff */
[----:B------:R-:W-:Y:S01]  /*7e20*/  FFMA R39, R27, R41, R8 ;  /* 0x000000291b277223 */ /* 0x000fe20000000008 */
[----:B------:R-:W-:Y:S01]  /*7e30*/  FMUL R10, R24, R17 ;  /* 0x00000011180a7220 */ /* 0x000fe20000400000 */
[----:B------:R-:W-:Y:S01]  /*7e40*/  LOP3.LUT R26, R46, 0xffffe000, RZ, 0xc0, !PT ;  /* 0xffffe0002e1a7812 */ /* 0x000fe200078ec0ff */
        /* <DEDUP_REMOVED lines=37> */
.L_x_128:
[----:B------:R-:W-:Y:S05]  /*80a0*/  BSYNC.RECONVERGENT B0 ;  /* 0x0000000000007941 */ /* 0x000fea0003800200 */
.L_x_127:
        /* <DEDUP_REMOVED lines=20> */
.L_x_132:
[----:B------:R-:W-:Y:S05]  /*81f0*/  BSYNC B0 ;  /* 0x0000000000007941 */ /* 0x000fea0003800000 */
.L_x_131:
[----:B------:R-:W-:Y:S11]  /*8200*/  ISETP.NE.AND P0, PT, R86, RZ, PT ;  /* 0x000000ff5600720c */ /* 0x000ff60003f05270 */
[----:B------:R-:W-:Y:S02]  /*8210*/  @!UPT UIADD3 URZ, UPT, UPT, URZ, URZ, URZ ;  /* 0x000000fffffff290 */ /* 0x000fe4000fffe0ff */
[----:B------:R-:W-:Y:S01]  /*8220*/  @P0 IADD3 R2, PT, PT, R74, R5, RZ ;  /* 0x000000054a020210 */ /* 0x000fe20007ffe0ff */
[----:B------:R-:W-:Y:S05]  /*8230*/  @P0 WARPSYNC.ALL ;  /* 0x0000000000000948 */ /* 0x000fea0003800000 */
[----:B------:R3:W4:Y:S04]  /*8240*/  @P0 LDSM.16.M88.4 R56, [R83+UR44+0x400] ;  /* 0x0004002c5338083b */ /* 0x0007280008000200 */
[----:B------:R3:W1:Y:S04]  /*8250*/  @P0 LDSM.16.M88.4 R52, [R0+0x400] ;  /* 0x000400000034083b */ /* 0x0006680000000200 */
[----:B------:R3:W1:Y:S04]  /*8260*/  @P0 LDSM.16.M88.4 R48, [R5+0x400] ;  /* 0x000400000530083b */ /* 0x0006680000000200 */
[----:B------:R3:W1:Y:S02]  /*8270*/  @P0 LDSM.16.M88.4 R44, [R2+0x400] ;  /* 0x00040000022c083b */ /* 0x0006640000000200 */
.L_x_130:
[----:B------:R-:W-:Y:S05]  /*8280*/  BSYNC B1 ;  /* 0x0000000000017941 */ /* 0x000fea0003800000 */
.L_x_129:
        /* <DEDUP_REMOVED lines=11> */
[----:B---3--:R-:W3:Y:S01]  /*8340*/  LDC.64 R2, c[0x4][R3] ;  /* 0x0100000003027b82 */ /* 0x008ee20000000a00 */
[----:B------:R-:W2:Y:S01]  /*8350*/  LDCU.64 UR4, c[0x4][0x10] ;  /* 0x01000200ff0477ac */ /* 0x000ea20008000a00 */
[----:B-1----:R-:W-:Y:S01]  /*8360*/  MOV R5, UR9 ;  /* 0x0000000900057c02 */ /* 0x002fe20008000f00 */
[----:B------:R-:W-:Y:S01]  /*8370*/  IMAD.U32 R4, RZ, RZ, UR8 ;  /* 0x00000008ff047e24 */ /* 0x000fe2000f8e00ff */
[----:B-----5:R-:W-:Y:S01]  /*8380*/  MOV R7, UR7 ;  /* 0x0000000700077c02 */ /* 0x020fe20008000f00 */
[----:B------:R-:W-:Y:S01]  /*8390*/  IMAD.U32 R6, RZ, RZ, UR6 ;  /* 0x00000006ff067e24 */ /* 0x000fe2000f8e00ff */
[----:B--2---:R-:W-:Y:S01]  /*83a0*/  MOV R11, UR5 ;  /* 0x00000005000b7c02 */ /* 0x004fe20008000f00 */
[----:B------:R-:W-:Y:S02]  /*83b0*/  IMAD.U32 R10, RZ, RZ, UR4 ;  /* 0x00000004ff0a7e24 */ /* 0x000fe4000f8e00ff */
[----:B------:R-:W-:Y:S07]  /*83c0*/  LEPC R20, `(.L_x_134) ;  /* 0x000000001014794e */ /* 0x000fee0000000000 */
[----:B---34-:R-:W-:Y:S05]  /*83d0*/  CALL.ABS.NOINC R2 ;  /* 0x0000000002007343 */ /* 0x018fea0003c00000 */
.L_x_134:
[----:B------:R-:W-:Y:S01]  /*83e0*/  ISETP.NE.AND P0, PT, R76, RZ, PT ;  /* 0x000000ff4c00720c */ /* 0x000fe20003f05270 */
[----:B------:R-:W-:Y:S05]  /*83f0*/  WARPSYNC.ALL ;  /* 0x0000000000007948 */ /* 0x000fea0003800000 */
[----:B------:R-:W-:Y:S01]  /*8400*/  R2UR UR4, R25 ;  /* 0x00000000190472ca */ /* 0x000fe200000e0000 */
[----:B------:R-:W1:Y:S01]  /*8410*/  S2UR UR5, SR_CgaCtaId ;  /* 0x00000000000579c3 */ /* 0x000e620000008800 */
[----:B---34-:R-:W-:Y:S01]  /*8420*/  LOP3.LUT R0, R56, 0xffffe000, RZ, 0xc0, !PT ;  /* 0xffffe00038007812 */ /* 0x018fe200078ec0ff */
[----:B------:R-:W-:Y:S01]  /*8430*/  BSSY.RECONVERGENT B0, `(.L_x_135) ;  /* 0x000005c000007945 */ /* 0x000fe20003800200 */
[----:B------:R-:W-:Y:S02]  /*8440*/  LOP3.LUT R2, R57, 0xffffe000, RZ, 0xc0, !PT ;  /* 0xffffe00039027812 */ /* 0x000fe400078ec0ff */
[----:B------:R-:W-:Y:S02]  /*8450*/  LOP3.LUT R3, R58, 0xffffe000, RZ, 0xc0, !PT ;  /* 0xffffe0003a037812 */ /* 0x000fe400078ec0ff */
[----:B------:R-:W-:Y:S02]  /*8460*/  LOP3.LUT R20, R59, 0xffffe000, RZ, 0xc0, !PT ;  /* 0xffffe0003b147812 */ /* 0x000fe400078ec0ff */
[----:B------:R-:W-:Y:S02]  /*8470*/  LOP3.LUT R21, R52, 0xffffe000, RZ, 0xc0, !PT ;  /* 0xffffe00034157812 */ /* 0x000fe400078ec0ff */
[----:B------:R-:W-:Y:S01]  /*8480*/  LOP3.LUT R26, R53, 0xffffe000, RZ, 0xc0, !PT ;  /* 0xffffe000351a7812 */ /* 0x000fe200078ec0ff */
[----:B------:R-:W3:Y:S01]  /*8490*/  LDTM.16dp128bit.x8 R4, tmem[UR4+0x60] ;  /* 0x00006004000479ee */ /* 0x000ee20008180000 */
[----:B------:R-:W-:Y:S01]  /*84a0*/  R2UR UR4, R80 ;  /* 0x00000000500472ca */ /* 0x000fe200000e0000 */
[----:B------:R-:W-:Y:S01]  /*84b0*/  NOP ;  /* 0x0000000000007918 */ /* 0x000fe20000000000 */
[----:B--2---:R-:W-:Y:S02]  /*84c0*/  LOP3.LUT R29, R54, 0xffffe000, RZ, 0xc0, !PT ;  /* 0xffffe000361d7812 */ /* 0x004fe400078ec0ff */
[----:B------:R-:W-:Y:S02]  /*84d0*/  LOP3.LUT R28, R55, 0xffffe000, RZ, 0xc0, !PT ;  /* 0xffffe000371c7812 */ /* 0x000fe400078ec0ff */
[----:B------:R-:W-:Y:S02]  /*84e0*/  LOP3.LUT R31, R48, 0xffffe000, RZ, 0xc0, !PT ;  /* 0xffffe000301f7812 */ /* 0x000fe400078ec0ff */
[----:B------:R-:W-:Y:S02]  /*84f0*/  LOP3.LUT R30, R49, 0xffffe000, RZ, 0xc0, !PT ;  /* 0xffffe000311e7812 */ /* 0x000fe400078ec0ff */
[----:B------:R-:W-:Y:S02]  /*8500*/  LOP3.LUT R33, R50, 0xffffe000, RZ, 0xc0, !PT ;  /* 0xffffe00032217812 */ /* 0x000fe400078ec0ff */
[----:B------:R-:W-:Y:S01]  /*8510*/  LOP3.LUT R32, R51, 0xffffe000, RZ, 0xc0, !PT ;  /* 0xffffe00033207812 */ /* 0x000fe200078ec0ff */
[----:B------:R-:W-:Y:S01]  /*8520*/  UIADD3 UR4, UPT, UPT, UR4, 0x110, URZ ;  /* 0x0000011004047890 */ /* 0x000fe2000fffe0ff */
[----:B------:R-:W-:Y:S02]  /*8530*/  LOP3.LUT R35, R44, 0xffffe000, RZ, 0xc0, !PT ;  /* 0xffffe0002c237812 */ /* 0x000fe400078ec0ff */
[----:B------:R-:W-:Y:S02]  /*8540*/  LOP3.LUT R34, R45, 0xffffe000, RZ, 0xc0, !PT ;  /* 0xffffe0002d227812 */ /* 0x000fe400078ec0ff */
[----:B------:R-:W-:Y:S02]  /*8550*/  LOP3.LUT R37, R46, 0xffffe000, RZ, 0xc0, !PT ;  /* 0xffffe0002e257812 */ /* 0x000fe400078ec0ff */
[----:B------:R-:W-:Y:S01]  /*8560*/  LOP3.LUT R36, R47, 0xffffe000, RZ, 0xc0, !PT ;  /* 0xffffe0002f247812 */ /* 0x000fe200078ec0ff */
[C---:B---3--:R-:W-:Y:S01]  /*8570*/  FMUL R4, R24.reuse, R4 ;  /* 0x0000000418047220 */ /* 0x048fe20000400000 */
[C---:B------:R-:W-:Y:S01]  /*8580*/  FMUL R5, R24.reuse, R5 ;  /* 0x0000000518057220 */ /* 0x040fe20000400000 */
[C---:B------:R-:W-:Y:S01]  /*8590*/  FMUL R6, R24.reuse, R6 ;  /* 0x0000000618067220 */ /* 0x040fe20000400000 */
[C---:B------:R-:W-:Y:S01]  /*85a0*/  FMUL R7, R24.reuse, R7 ;  /* 0x0000000718077220 */ /* 0x040fe20000400000 */
[C---:B------:R-:W-:Y:S01]  /*85b0*/  FFMA R4, R27.reuse, R0, R4 ;  /* 0x000000001b047223 */ /* 0x040fe20000000004 */
[C---:B------:R-:W-:Y:S01]  /*85c0*/  FMUL R8, R24.reuse, R8 ;  /* 0x0000000818087220 */ /* 0x040fe20000400000 */
[C---:B------:R-:W-:Y:S01]  /*85d0*/  FFMA R5, R27.reuse, R2, R5 ;  /* 0x000000021b057223 */ /* 0x040fe20000000005 */
[C---:B------:R-:W-:Y:S01]  /*85e0*/  FMUL R9, R24.reuse, R9 ;  /* 0x0000000918097220 */ /* 0x040fe20000400000 */
[C---:B------:R-:W-:Y:S01]  /*85f0*/  FFMA R6, R27.reuse, R3, R6 ;  /* 0x000000031b067223 */ /* 0x040fe20000000006 */
[----:B------:R-:W-:Y:S01]  /*8600*/  F2FP.TF32.F32.PACK_B R4, R4 ;  /* 0x00000004ff04723e */ /* 0x000fe200024050ff */
[C---:B------:R-:W-:Y:S01]  /*8610*/  FMUL R10, R24.reuse, R10 ;  /* 0x0000000a180a7220 */ /* 0x040fe20000400000 */
[----:B------:R-:W-:Y:S01]  /*8620*/  F2FP.TF32.F32.PACK_B R5, R5 ;  /* 0x00000005ff05723e */ /* 0x000fe200024050ff */
[C---:B------:R-:W-:Y:S01]  /*8630*/  FFMA R7, R27.reuse, R20, R7 ;  /* 0x000000141b077223 */ /* 0x040fe20000000007 */
[C---:B------:R-:W-:Y:S01]  /*8640*/  FMUL R11, R24.reuse, R11 ;  /* 0x0000000b180b7220 */ /* 0x040fe20000400000 */
[----:B-1----:R-:W-:Y:S01]  /*8650*/  UPRMT UR4, UR5, 0x654, UR4 ;  /* 0x0000065405047896 */ /* 0x002fe20008000004 */
[C---:B------:R-:W-:Y:S01]  /*8660*/  FFMA R8, R27.reuse, R21, R8 ;  /* 0x000000151b087223 */ /* 0x040fe20000000008 */
[C---:B------:R-:W-:Y:S01]  /*8670*/  FMUL R12, R24.reuse, R12 ;  /* 0x0000000c180c7220 */ /* 0x040fe20000400000 */
[C---:B------:R-:W-:Y:S01]  /*8680*/  FFMA R9, R27.reuse, R26, R9 ;  /* 0x0000001a1b097223 */ /* 0x040fe20000000009 */
[C---:B------:R-:W-:Y:S01]  /*8690*/  FMUL R13, R24.reuse, R13 ;  /* 0x0000000d180d7220 */ /* 0x040fe20000400000 */
[C---:B------:R-:W-:Y:S01]  /*86a0*/  FFMA R10, R27.reuse, R29, R10 ;  /* 0x0000001d1b0a7223 */ /* 0x040fe2000000000a */
[C---:B------:R-:W-:Y:S01]  /*86b0*/  FMUL R14, R24.reuse, R14 ;  /* 0x0000000e180e7220 */ /* 0x040fe20000400000 */
[C---:B------:R-:W-:Y:S01]  /*86c0*/  FFMA R11, R27.reuse, R28, R11 ;  /* 0x0000001c1b0b7223 */ /* 0x040fe2000000000b */
[C---:B------:R-:W-:Y:S01]  /*86d0*/  FMUL R15, R24.reuse, R15 ;  /* 0x0000000f180f7220 */ /* 0x040fe20000400000 */
[----:B------:R-:W-:Y:S01]  /*86e0*/  F2FP.TF32.F32.PACK_B R6, R6 ;  /* 0x00000006ff06723e */ /* 0x000fe200024050ff */
[C---:B------:R-:W-:Y:S01]  /*86f0*/  FFMA R12, R27.reuse, R31, R12 ;  /* 0x0000001f1b0c7223 */ /* 0x040fe2000000000c */
[----:B------:R-:W-:Y:S01]  /*8700*/  F2FP.TF32.F32.PACK_B R7, R7 ;  /* 0x00000007ff07723e */ /* 0x000fe200024050ff */
[C---:B------:R-:W-:Y:S01]  /*8710*/  FMUL R16, R24.reuse, R16 ;  /* 0x0000001018107220 */ /* 0x040fe20000400000 */
[C---:B------:R-:W-:Y:S01]  /*8720*/  FFMA R13, R27.reuse, R30, R13 ;  /* 0x0000001e1b0d7223 */ /* 0x040fe2000000000d */
[C---:B------:R-:W-:Y:S01]  /*8730*/  FMUL R17, R24.reuse, R17 ;  /* 0x0000001118117220 */ /* 0x040fe20000400000 */
[C---:B------:R-:W-:Y:S01]  /*8740*/  FFMA R14, R27.reuse, R33, R14 ;  /* 0x000000211b0e7223 */ /* 0x040fe2000000000e */
[C---:B------:R-:W-:Y:S01]  /*8750*/  FMUL R18, R24.reuse, R18 ;  /* 0x0000001218127220 */ /* 0x040fe20000400000 */
[C---:B------:R-:W-:Y:S01]  /*8760*/  FFMA R15, R27.reuse, R32, R15 ;  /* 0x000000201b0f7223 */ /* 0x040fe2000000000f */
[----:B------:R-:W-:Y:S01]  /*8770*/  FMUL R19, R24, R19 ;  /* 0x0000001318137220 */ /* 0x000fe20000400000 */
[----:B------:R-:W-:Y:S01]  /*8780*/  F2FP.TF32.F32.PACK_B R8, R8 ;  /* 0x00000008ff08723e */ /* 0x000fe200024050ff */
[C---:B------:R-:W-:Y:S01]  /*8790*/  FFMA R16, R27.reuse, R35, R16 ;  /* 0x000000231b107223 */ /* 0x040fe20000000010 */
[----:B------:R-:W-:Y:S01]  /*87a0*/  F2FP.TF32.F32.PACK_B R9, R9 ;  /* 0x00000009ff09723e */ /* 0x000fe200024050ff */
[----:B------:R-:W-:Y:S01]  /*87b0*/  SYNCS.ARRIVE.TRANS64.RED.A1T0 RZ, [UR4], RZ ;  /* 0x000000ffffff79a7 */ /* 0x000fe20008100404 */
[----:B------:R1:W-:Y:S01]  /*87c0*/  STSM.16.M88.4 [R79+0x6400], R4 ;  /* 0x006400044f007844 */ /* 0x0003e20000000200 */
[----:B------:R-:W-:Y:S01]  /*87d0*/  F2FP.TF32.F32.PACK_B R10, R10 ;  /* 0x0000000aff0a723e */ /* 0x000fe200024050ff */
[C---:B------:R-:W-:Y:S01]  /*87e0*/  FFMA R17, R27.reuse, R34, R17 ;  /* 0x000000221b117223 */ /* 0x040fe20000000011 */
[----:B------:R-:W-:Y:S01]  /*87f0*/  F2FP.TF32.F32.PACK_B R11, R11 ;  /* 0x0000000bff0b723e */ /* 0x000fe200024050ff */
[C---:B------:R-:W-:Y:S01]  /*8800*/  FFMA R18, R27.reuse, R37, R18 ;  /* 0x000000251b127223 */ /* 0x040fe20000000012 */
[----:B------:R-:W-:Y:S01]  /*8810*/  FFMA R19, R27, R36, R19 ;  /* 0x000000241b137223 */ /* 0x000fe20000000013 */
[----:B------:R-:W-:Y:S02]  /*8820*/  F2FP.TF32.F32.PACK_B R12, R12 ;  /* 0x0000000cff0c723e */ /* 0x000fe400024050ff */
[----:B------:R1:W-:Y:S01]  /*8830*/  STSM.16.M88.4 [R78+0x6400], R8 ;  /* 0x006400084e007844 */ /* 0x0003e20000000200 */
[----:B------:R-:W-:Y:S02]  /*8840*/  F2FP.TF32.F32.PACK_B R13, R13 ;  /* 0x0000000dff0d723e */ /* 0x000fe400024050ff */
[----:B------:R-:W-:Y:S02]  /*8850*/  F2FP.TF32.F32.PACK_B R14, R14 ;  /* 0x0000000eff0e723e */ /* 0x000fe400024050ff */
        /* <DEDUP_REMOVED lines=16> */
[----:B------:R-:W-:Y:S02]  /*8960*/  UIADD3 UR9, UPT, UPT, UR49, 0x60, URZ ;  /* 0x0000006031097890 */ /* 0x000fe4000fffe0ff */
[----:B------:R-:W-:Y:S01]  /*8970*/  UIADD3 UR8, UPT, UPT, UR44, 0x6400, URZ ;  /* 0x000064002c087890 */ /* 0x000fe2000fffe0ff */
[----:B------:R-:W-:Y:S01]  /*8980*/  UMOV UR10, UR50 ;  /* 0x00000032000a7c82 */ /* 0x000fe20008000000 */
[----:B------:R-:W-:Y:S01]  /*8990*/  UMOV UR11, UR36 ;  /* 0x00000024000b7c82 */ /* 0x000fe20008000000 */
[----:B--2---:R-:W-:Y:S04]  /*89a0*/  UIADD3 UR4, UP0, UPT, UR6, 0x680, URZ ;  /* 0x0000068006047890 */ /* 0x004fe8000ff1e0ff */
[----:B------:R-:W-:Y:S09]  /*89b0*/  UIADD3.X UR5, UPT, UPT, URZ, UR7, URZ, UP0, !UPT ;  /* 0x00000007ff057290 */ /* 0x000ff200087fe4ff */
[----:B------:R2:W-:Y:S01]  /*89c0*/  UTMASTG.3D [UR8], [UR4] ;  /* 0x00000008040073b5 */ /* 0x0005e20008010000 */
[----:B------:R0:W-:Y:S01]  /*89d0*/  UTMACMDFLUSH ;  /* 0x00000000000079b7 */ /* 0x0001e20000000000 */
[----:B--2---:R-:W-:Y:S04]  /*89e0*/  DEPBAR.LE SB0, 0x1 ;  /* 0x000080400000791a */ /* 0x004fe80000000000 */
.L_x_136:
[----:B------:R-:W-:Y:S05]  /*89f0*/  BSYNC.RECONVERGENT B0 ;  /* 0x0000000000007941 */ /* 0x000fea0003800200 */
.L_x_135:
[----:B------:R-:W-:Y:S01]  /*8a00*/  BAR.SYNC.DEFER_BLOCKING 0x1, 0x80 ;  /* 0x0042000000007b1d */ /* 0x000fe20000010000 */
[----:B------:R-:W-:Y:S01]  /*8a10*/  UISETP.NE.AND UP0, UPT, UR47, -0x4, UPT ;  /* 0xfffffffc2f00788c */ /* 0x000fe2000bf05270 */
[----:B------:R-:W-:Y:S08]  /*8a20*/  IADD3 R0, PT, PT, R22, 0x1, RZ ;  /* 0x0000000116007810 */ /* 0x000ff00007ffe0ff */
[----:B------:R-:W-:Y:S05]  /*8a30*/  BRA.U !UP0, `(.L_x_137) ;  /* 0x0000000108247547 */ /* 0x000fea000b800000 */
[----:B------:R-:W-:Y:S01]  /*8a40*/  ISETP.NE.AND P0, PT, R77, RZ, PT ;  /* 0x000000ff4d00720c */ /* 0x000fe20003f05270 */
[----:B------:R-:W-:Y:S01]  /*8a50*/  IMAD.U32 R2, RZ, RZ, UR46 ;  /* 0x0000002eff027e24 */ /* 0x000fe2000f8e00ff */
[----:B------:R-:W-:Y:S04]  /*8a60*/  UIADD3 UR4, UPT, UPT, UR46, 0x1, URZ ;  /* 0x000000012e047890 */ /* 0x000fe8000fffe0ff */
[----:B------:R-:W-:Y:S04]  /*8a70*/  UISETP.NE.AND UP0, UPT, UR4, 0x4, UPT ;  /* 0x000000040400788c */ /* 0x000fe8000bf05270 */
[----:B------:R-:W-:Y:S03]  /*8a80*/  USEL UR46, UR4, URZ, UP0 ;  /* 0x000000ff042e7287 */ /* 0x000fe60008000000 */
[----:B------:R-:W-:Y:S05]  /*8a90*/  @P0 LEA R2, R2, UR44, 0x3 ;  /* 0x0000002c02020c11 */ /* 0x000fea000f8e18ff */
[----:B------:R-:W-:Y:S05]  /*8aa0*/  @P0 VIADD R2, R2, 0xa0 ;  /* 0x000000a002020836 */ /* 0x000fea0000000000 */
[----:B------:R-:W-:Y:S04]  /*8ab0*/  @P0 PRMT R2, R87, 0x654, R2 ;  /* 0x0000065457020816 */ /* 0x000fe80000000002 */
[----:B------:R2:W-:Y:S03]  /*8ac0*/  @P0 SYNCS.ARRIVE.TRANS64.RED.A1T0 RZ, [R2+URZ], RZ ;  /* 0x000000ff02ff09a7 */ /* 0x0005e600081004ff */
.L_x_137:
[----:B------:R-:W-:Y:S01]  /*8ad0*/  R2UR UR5, R65 ;  /* 0x00000000410572ca */ /* 0x000fe200000e0000 */
[----:B------:R-:W-:Y:S01]  /*8ae0*/  UISETP.NE.AND UP0, UPT, UR61, URZ, UPT ;  /* 0x000000ff3d00728c */ /* 0x000fe2000bf05270 */
[----:B------:R-:W-:Y:S01]  /*8af0*/  R2UR UR4, R66 ;  /* 0x00000000420472ca */ /* 0x000fe200000e0000 */
[----:B------:R-:W-:Y:S01]  /*8b00*/  UIADD3 UR47, UPT, UPT, UR47, 0x4, URZ ;  /* 0x000000042f2f7890 */ /* 0x000fe2000fffe0ff */
[----:B------:R-:W-:Y:S01]  /*8b10*/  ISETP.NE.AND P0, PT, R70, 0x2, PT ;  /* 0x000000024600780c */ /* 0x000fe20003f05270 */
[----:B------:R-:W-:Y:S01]  /*8b20*/  UMOV UR36, UR60 ;  /* 0x0000003c00247c82 */ /* 0x000fe20008000000 */
[----:B------:R-:W-:Y:S02]  /*8b30*/  ISETP.NE.AND P1, PT, R0, 0x4, PT ;  /* 0x000000040000780c */ /* 0x000fe40003f25270 */
[----:B--2---:R-:W-:Y:S02]  /*8b40*/  SEL R2, RZ, 0x1, P0 ;  /* 0x00000001ff027807 */ /* 0x004fe40000000000 */
[----:B------:R-:W-:Y:S02]  /*8b50*/  SEL R3, RZ, 0x1, P1 ;  /* 0x00000001ff037807 */ /* 0x000fe40000800000 */
[----:B------:R-:W-:Y:S01]  /*8b60*/  LOP3.LUT R71, R71, R2, RZ, 0x3c, !PT ;  /* 0x0000000247477212 */ /* 0x000fe200078e3cff */
[----:B------:R-:W-:Y:S01]  /*8b70*/  UIADD3 UR31, UPT, UPT, UR37, UR5, URZ ;  /* 0x00000005251f7290 */ /* 0x000fe2000fffe0ff */
[----:B------:R-:W-:Y:S01]  /*8b80*/  LOP3.LUT R72, R72, R3, RZ, 0x3c, !PT ;  /* 0x0000000348487212 */ /* 0x000fe200078e3cff */
[----:B------:R-:W-:Y:S01]  /*8b90*/  UIADD3 UR30, UPT, UPT, UR38, UR4, URZ ;  /* 0x00000004261e7290 */ /* 0x000fe2000fffe0ff */
[----:B------:R-:W-:Y:S02]  /*8ba0*/  SEL R70, R70, RZ, P0 ;  /* 0x000000ff46467207 */ /* 0x000fe40000000000 */
[----:B------:R-:W-:Y:S01]  /*8bb0*/  SEL R22, R0, RZ, P1 ;  /* 0x000000ff00167207 */ /* 0x000fe20000800000 */
[----:B------:R-:W-:Y:S08]  /*8bc0*/  BRA.U UP0, `(.L_x_138) ;  /* 0xffffffc9009c7547 */ /* 0x000ff0000b83ffff */
[----:B------:R-:W-:-:S13]  /*8bd0*/  R2UR UR4, R67 ;  /* 0x00000000430472ca */ /* 0x000fda00000e0000 */
[----:B------:R-:W-:-:S09]  /*8be0*/  UISETP.NE.AND UP0, UPT, UR4, URZ, UPT ;  /* 0x000000ff0400728c */ /* 0x000fd2000bf05270 */
[----:B------:R-:W-:Y:S05]  /*8bf0*/  BRA.U !UP0, `(.L_x_139) ;  /* 0x0000000108487547 */ /* 0x000fea000b800000 */
[----:B------:R-:W2:Y:S02]  /*8c00*/  LDCU.64 UR4, c[0x0][0x890] ;  /* 0x00011200ff0477ac */ /* 0x000ea40008000a00 */
[----:B--2---:R-:W-:-:S04]  /*8c10*/  UISETP.NE.U32.AND UP0, UPT, UR4, URZ, UPT ;  /* 0x000000ff0400728c */ /* 0x004fc8000bf05070 */
[----:B------:R-:W-:-:S09]  /*8c20*/  UISETP.NE.AND.EX UP0, UPT, UR5, URZ, UPT, UP0 ;  /* 0x000000ff0500728c */ /* 0x000fd2000bf05300 */
[----:B------:R-:W-:Y:S05]  /*8c30*/  BRA.U UP0, `(.L_x_140) ;  /* 0x00000001000c7547 */ /* 0x000fea000b800000 */
[----:B------:R-:W-:-:S13]  /*8c40*/  FSETP.NEU.AND P0, PT, R27, RZ, PT ;  /* 0x000000ff1b00720b */ /* 0x000fda0003f0d000 */
[----:B------:R-:W-:Y:S05]  /*8c50*/  @!P0 EXIT ;  /* 0x000000000000894d */ /* 0x000fea0003800000 */
[----:B------:R-:W-:Y:S05]  /*8c60*/  BRA `(.L_x_139) ;  /* 0x00000000002c7947 */ /* 0x000fea0003800000 */
.L_x_140:
[----:B------:R-:W-:Y:S01]  /*8c70*/  ISETP.NE.AND P0, PT, R69, RZ, PT ;  /* 0x000000ff4500720c */ /* 0x000fe20003f05270 */
[----:B------:R-:W-:-:S12]  /*8c80*/  BSSY.RECONVERGENT B0, `(.L_x_139) ;  /* 0x0000009000007945 */ /* 0x000fd80003800200 */
[----:B------:R-:W-:Y:S05]  /*8c90*/  @P0 BRA `(.L_x_141) ;  /* 0x0000000000140947 */ /* 0x000fea0003800000 */
[----:B------:R-:W2:Y:S02]  /*8ca0*/  LDCU.64 UR4, c[0x0][0x888] ;  /* 0x00011100ff0477ac */ /* 0x000ea40008000a00 */
[----:B--2---:R-:W-:-:S04]  /*8cb0*/  ISETP.NE.U32.AND P0, PT, RZ, UR4, PT ;  /* 0x00000004ff007c0c */ /* 0x004fc8000bf05070 */
[----:B------:R-:W-:-:S13]  /*8cc0*/  ISETP.NE.AND.EX P0, PT, RZ, UR5, PT, P0 ;  /* 0x00000005ff007c0c */ /* 0x000fda000bf05300 */
[----:B------:R-:W-:Y:S05]  /*8cd0*/  @!P0 EXIT ;  /* 0x000000000000894d */ /* 0x000fea0003800000 */
[----:B------:R-:W-:Y:S05]  /*8ce0*/  BRA `(.L_x_142) ;  /* 0x0000000000087947 */ /* 0x000fea0003800000 */
.L_x_141:
[----:B------:R-:W-:-:S13]  /*8cf0*/  FSETP.NEU.AND P0, PT, R27, RZ, PT ;  /* 0x000000ff1b00720b */ /* 0x000fda0003f0d000 */
[----:B------:R-:W-:Y:S05]  /*8d00*/  @!P0 EXIT ;  /* 0x000000000000894d */ /* 0x000fea0003800000 */
.L_x_142:
[----:B------:R-:W-:Y:S05]  /*8d10*/  BSYNC.RECONVERGENT B0 ;  /* 0x0000000000007941 */ /* 0x000fea0003800200 */
.L_x_139:
[----:B------:R-:W2:Y:S01]  /*8d20*/  S2UR UR5, SR_CgaCtaId ;  /* 0x00000000000579c3 */ /* 0x000ea20000008800 */
[----:B------:R-:W-:Y:S01]  /*8d30*/  ULEA UR4, UR46, UR44, 0x3 ;  /* 0x0000002c2e047291 */ /* 0x000fe2000f8e18ff */
[----:B------:R-:W-:-:S04]  /*8d40*/  DEPBAR.LE SB0, 0x0 ;  /* 0x000080000000791a */ /* 0x000fc80000000000 */
[----:B------:R-:W-:-:S04]  /*8d50*/  UIADD3 UR4, UPT, UPT, UR4, 0xa0, URZ ;  /* 0x000000a004047890 */ /* 0x000fc8000fffe0ff */
[----:B--2---:R-:W-:-:S09]  /*8d60*/  UPRMT UR4, UR5, 0x654, UR4 ;  /* 0x0000065405047896 */ /* 0x004fd20008000004 */
[----:B------:R-:W-:Y:S01]  /*8d70*/  SYNCS.ARRIVE.TRANS64.RED.A1T0 RZ, [UR4], RZ ;  /* 0x000000ffffff79a7 */ /* 0x000fe20008100404 */
[----:B------:R-:W-:Y:S05]  /*8d80*/  EXIT ;  /* 0x000000000000794d */ /* 0x000fea0003800000 */
.L_x_25:
[----:B-1----:R1:W3:Y:S02]  /*8d90*/  SYNCS.PHASECHK.TRANS64.TRYWAIT P0, [R0+URZ+0x140], R3 ;  /* 0x00014003000075a7 */ /* 0x0022e400080011ff */
[----:B---3--:R-:W-:Y:S05]  /*8da0*/  @!P0 NANOSLEEP.SYNCS 0x989680 ;  /* 0x009896800000895d */ /* 0x008fea0003900000 */
[----:B------:R-:W3:Y:S02]  /*8db0*/  @!P0 SYNCS.PHASECHK.TRANS64 P0, [R0+URZ+0x140], R3 ;  /* 0x00014003000085a7 */ /* 0x000ee400080010ff */
[----:B---3--:R-:W-:Y:S05]  /*8dc0*/  @!P0 BRA `(.L_x_25) ;  /* 0xfffffffc00f08947 */ /* 0x008fea000383ffff */
[----:B------:R-:W-:Y:S05]  /*8dd0*/  BRA `(.L_x_143) ;  /* 0xffffff8800e87947 */ /* 0x000fea000383ffff */
.L_x_28:
[----:B-1----:R-:W-:-:S07]  /*8de0*/  MOV R0, UR33 ;  /* 0x0000002100007c02 */ /* 0x002fce0008000f00 */
.L_x_144:
[----:B-1----:R1:W3:Y:S02]  /*8df0*/  SYNCS.PHASECHK.TRANS64.TRYWAIT P0, [R0+URZ+0x40], R3 ;  /* 0x00004003000075a7 */ /* 0x0022e400080011ff */
[----:B---3--:R-:W-:Y:S05]  /*8e00*/  @!P0 NANOSLEEP.SYNCS 0x989680 ;  /* 0x009896800000895d */ /* 0x008fea0003900000 */
[----:B------:R-:W3:Y:S02]  /*8e10*/  @!P0 SYNCS.PHASECHK.TRANS64 P0, [R0+URZ+0x40], R3 ;  /* 0x00004003000085a7 */ /* 0x000ee400080010ff */
[----:B---3--:R-:W-:Y:S05]  /*8e20*/  @!P0 BRA `(.L_x_144) ;  /* 0xfffffffc00f08947 */ /* 0x008fea000383ffff */
[----:B------:R-:W-:Y:S05]  /*8e30*/  BRA `(.L_x_27) ;  /* 0xffffff8c00287947 */ /* 0x000fea000383ffff */
.L_x_35:
[----:B-1----:R-:W-:-:S07]  /*8e40*/  MOV R0, UR9 ;  /* 0x0000000900007c02 */ /* 0x002fce0008000f00 */
.L_x_145:
[----:B-1----:R1:W3:Y:S02]  /*8e50*/  SYNCS.PHASECHK.TRANS64.TRYWAIT P0, [R0+URZ+0x40], R3 ;  /* 0x00004003000075a7 */ /* 0x0022e400080011ff */
[----:B---3--:R-:W-:Y:S05]  /*8e60*/  @!P0 NANOSLEEP.SYNCS 0x989680 ;  /* 0x009896800000895d */ /* 0x008fea0003900000 */
[----:B------:R-:W3:Y:S02]  /*8e70*/  @!P0 SYNCS.PHASECHK.TRANS64 P0, [R0+URZ+0x40], R3 ;  /* 0x00004003000085a7 */ /* 0x000ee400080010ff */
[----:B---3--:R-:W-:Y:S05]  /*8e80*/  @!P0 BRA `(.L_x_145) ;  /* 0xfffffffc00f08947 */ /* 0x008fea000383ffff */
[----:B------:R-:W-:Y:S05]  /*8e90*/  BRA `(.L_x_34) ;  /* 0xffffff8c00e87947 */ /* 0x000fea000383ffff */
.L_x_40:
[----:B-1----:R1:W3:Y:S02]  /*8ea0*/  SYNCS.PHASECHK.TRANS64.TRYWAIT P0, [R3+URZ+0xd0], R0 ;  /* 0x0000d000030075a7 */ /* 0x0022e400080011ff */
[----:B---3--:R-:W-:Y:S05]  /*8eb0*/  @!P0 NANOSLEEP.SYNCS 0x989680 ;  /* 0x009896800000895d */ /* 0x008fea0003900000 */
[----:B------:R-:W3:Y:S02]  /*8ec0*/  @!P0 SYNCS.PHASECHK.TRANS64 P0, [R3+URZ+0xd0], R0 ;  /* 0x0000d000030085a7 */ /* 0x000ee400080010ff */
[----:B---3--:R-:W-:Y:S05]  /*8ed0*/  @!P0 BRA `(.L_x_40) ;  /* 0xfffffffc00f08947 */ /* 0x008fea000383ffff */
[----:B------:R-:W-:Y:S05]  /*8ee0*/  BRA `(.L_x_146) ;  /* 0xffffff9000887947 */ /* 0x000fea000383ffff */
.L_x_44:
[----:B-1----:R-:W-:-:S07]  /*8ef0*/  MOV R0, UR4 ;  /* 0x0000000400007c02 */ /* 0x002fce0008000f00 */
.L_x_147:
[----:B-1----:R1:W3:Y:S02]  /*8f00*/  SYNCS.PHASECHK.TRANS64.TRYWAIT P0, [R0+URZ], R3 ;  /* 0x00000003000075a7 */ /* 0x0022e400080011ff */
[----:B---3--:R-:W-:Y:S05]  /*8f10*/  @!P0 NANOSLEEP.SYNCS 0x989680 ;  /* 0x009896800000895d */ /* 0x008fea0003900000 */
[----:B------:R-:W3:Y:S02]  /*8f20*/  @!P0 SYNCS.PHASECHK.TRANS64 P0, [R0+URZ], R3 ;  /* 0x00000003000085a7 */ /* 0x000ee400080010ff */
[----:B---3--:R-:W-:Y:S05]  /*8f30*/  @!P0 BRA `(.L_x_147) ;  /* 0xfffffffc00f08947 */ /* 0x008fea000383ffff */
[----:B------:R-:W-:Y:S05]  /*8f40*/  BRA `(.L_x_148) ;  /* 0xffffff9800347947 */ /* 0x000fea000383ffff */
.L_x_45:
[----:B------:R-:W-:-:S07]  /*8f50*/  MOV R0, UR5 ;  /* 0x0000000500007c02 */ /* 0x000fce0008000f00 */
.L_x_149:
[----:B-1----:R1:W3:Y:S02]  /*8f60*/  SYNCS.PHASECHK.TRANS64.TRYWAIT P0, [R0+URZ], R3 ;  /* 0x00000003000075a7 */ /* 0x0022e400080011ff */
[----:B---3--:R-:W-:Y:S05]  /*8f70*/  @!P0 NANOSLEEP.SYNCS 0x989680 ;  /* 0x009896800000895d */ /* 0x008fea0003900000 */
[----:B------:R-:W3:Y:S02]  /*8f80*/  @!P0 SYNCS.PHASECHK.TRANS64 P0, [R0+URZ], R3 ;  /* 0x00000003000085a7 */ /* 0x000ee400080010ff */
[----:B---3--:R-:W-:Y:S05]  /*8f90*/  @!P0 BRA `(.L_x_149) ;  /* 0xfffffffc00f08947 */ /* 0x008fea000383ffff */
[----:B------:R-:W-:Y:S05]  /*8fa0*/  BRA `(.L_x_150) ;  /* 0xffffff9800407947 */ /* 0x000fea000383ffff */
.L_x_46:
[----:B------:R-:W-:-:S07]  /*8fb0*/  MOV R0, UR5 ;  /* 0x0000000500007c02 */ /* 0x000fce0008000f00 */
.L_x_151:
[----:B-1----:R1:W3:Y:S02]  /*8fc0*/  SYNCS.PHASECHK.TRANS64.TRYWAIT P0, [R0+URZ], R3 ;  /* 0x00000003000075a7 */ /* 0x0022e400080011ff */
[----:B---3--:R-:W-:Y:S05]  /*8fd0*/  @!P0 NANOSLEEP.SYNCS 0x989680 ;  /* 0x009896800000895d */ /* 0x008fea0003900000 */
[----:B------:R-:W3:Y:S02]  /*8fe0*/  @!P0 SYNCS.PHASECHK.TRANS64 P0, [R0+URZ], R3 ;  /* 0x00000003000085a7 */ /* 0x000ee400080010ff */
[----:B---3--:R-:W-:Y:S05]  /*8ff0*/  @!P0 BRA `(.L_x_151) ;  /* 0xfffffffc00f08947 */ /* 0x008fea000383ffff */
[----:B------:R-:W-:Y:S05]  /*9000*/  BRA `(.L_x_152) ;  /* 0xffffff98004c7947 */ /* 0x000fea000383ffff */
.L_x_47:
[----:B------:R-:W-:-:S07]  /*9010*/  MOV R0, UR5 ;  /* 0x0000000500007c02 */ /* 0x000fce0008000f00 */
.L_x_153:
[----:B-1----:R1:W3:Y:S02]  /*9020*/  SYNCS.PHASECHK.TRANS64.TRYWAIT P0, [R0+URZ], R3 ;  /* 0x00000003000075a7 */ /* 0x0022e400080011ff */
[----:B---3--:R-:W-:Y:S05]  /*9030*/  @!P0 NANOSLEEP.SYNCS 0x989680 ;  /* 0x009896800000895d */ /* 0x008fea0003900000 */
[----:B------:R-:W3:Y:S02]  /*9040*/  @!P0 SYNCS.PHASECHK.TRANS64 P0, [R0+URZ], R3 ;  /* 0x00000003000085a7 */ /* 0x000ee400080010ff */
[----:B---3--:R-:W-:Y:S05]  /*9050*/  @!P0 BRA `(.L_x_153) ;  /* 0xfffffffc00f08947 */ /* 0x008fea000383ffff */
[----:B------:R-:W-:Y:S05]  /*9060*/  BRA `(.L_x_154) ;  /* 0xffffff9800587947 */ /* 0x000fea000383ffff */
.L_x_48:
[----:B------:R-:W-:-:S07]  /*9070*/  MOV R0, UR5 ;  /* 0x0000000500007c02 */ /* 0x000fce0008000f00 */
.L_x_155:
[----:B-1----:R1:W3:Y:S02]  /*9080*/  SYNCS.PHASECHK.TRANS64.TRYWAIT P0, [R0+URZ], R3 ;  /* 0x00000003000075a7 */ /* 0x0022e400080011ff */
[----:B---3--:R-:W-:Y:S05]  /*9090*/  @!P0 NANOSLEEP.SYNCS 0x989680 ;  /* 0x009896800000895d */ /* 0x008fea0003900000 */
[----:B------:R-:W3:Y:S02]  /*90a0*/  @!P0 SYNCS.PHASECHK.TRANS64 P0, [R0+URZ], R3 ;  /* 0x00000003000085a7 */ /* 0x000ee400080010ff */
[----:B---3--:R-:W-:Y:S05]  /*90b0*/  @!P0 BRA `(.L_x_155) ;  /* 0xfffffffc00f08947 */ /* 0x008fea000383ffff */
[----:B------:R-:W-:Y:S05]  /*90c0*/  BRA `(.L_x_156) ;  /* 0xffffff9800647947 */ /* 0x000fea000383ffff */
.L_x_49:
[----:B------:R-:W-:-:S07]  /*90d0*/  MOV R0, UR5 ;  /* 0x0000000500007c02 */ /* 0x000fce0008000f00 */
.L_x_157:
[----:B-1----:R1:W3:Y:S02]  /*90e0*/  SYNCS.PHASECHK.TRANS64.TRYWAIT P0, [R0+URZ], R3 ;  /* 0x00000003000075a7 */ /* 0x0022e400080011ff */
[----:B---3--:R-:W-:Y:S05]  /*90f0*/  @!P0 NANOSLEEP.SYNCS 0x989680 ;  /* 0x009896800000895d */ /* 0x008fea0003900000 */
[----:B------:R-:W3:Y:S02]  /*9100*/  @!P0 SYNCS.PHASECHK.TRANS64 P0, [R0+URZ], R3 ;  /* 0x00000003000085a7 */ /* 0x000ee400080010ff */
[----:B---3--:R-:W-:Y:S05]  /*9110*/  @!P0 BRA `(.L_x_157) ;  /* 0xfffffffc00f08947 */ /* 0x008fea000383ffff */
[----:B------:R-:W-:Y:S05]  /*9120*/  BRA `(.L_x_158) ;  /* 0xffffff9800707947 */ /* 0x000fea000383ffff */
.L_x_50:
[----:B------:R-:W-:-:S07]  /*9130*/  MOV R0, UR5 ;  /* 0x0000000500007c02 */ /* 0x000fce0008000f00 */
.L_x_159:
[----:B-1----:R1:W3:Y:S02]  /*9140*/  SYNCS.PHASECHK.TRANS64.TRYWAIT P0, [R0+URZ], R3 ;  /* 0x00000003000075a7 */ /* 0x0022e400080011ff */
[----:B---3--:R-:W-:Y:S05]  /*9150*/  @!P0 NANOSLEEP.SYNCS 0x989680 ;  /* 0x009896800000895d */ /* 0x008fea0003900000 */
[----:B------:R-:W3:Y:S02]  /*9160*/  @!P0 SYNCS.PHASECHK.TRANS64 P0, [R0+URZ], R3 ;  /* 0x00000003000085a7 */ /* 0x000ee400080010ff */
[----:B---3--:R-:W-:Y:S05]  /*9170*/  @!P0 BRA `(.L_x_159) ;  /* 0xfffffffc00f08947 */ /* 0x008fea000383ffff */
[----:B------:R-:W-:Y:S05]  /*9180*/  BRA `(.L_x_160) ;  /* 0xffffff98007c7947 */ /* 0x000fea000383ffff */
.L_x_53:
[----:B--2---:R2:W3:Y:S02]  /*9190*/  SYNCS.PHASECHK.TRANS64.TRYWAIT P0, [R2+URZ+0x130], R5 ;  /* 0x00013005020075a7 */ /* 0x0044e400080011ff */
[----:B---3--:R-:W-:Y:S05]  /*91a0*/  @!P0 NANOSLEEP.SYNCS 0x989680 ;  /* 0x009896800000895d */ /* 0x008fea0003900000 */
[----:B------:R-:W3:Y:S02]  /*91b0*/  @!P0 SYNCS.PHASECHK.TRANS64 P0, [R2+URZ+0x130], R5 ;  /* 0x00013005020085a7 */ /* 0x000ee400080010ff */
[----:B---3--:R-:W-:Y:S05]  /*91c0*/  @!P0 BRA `(.L_x_53) ;  /* 0xfffffffc00f08947 */ /* 0x008fea000383ffff */
[----:B------:R-:W-:Y:S05]  /*91d0*/  BRA `(.L_x_161) ;  /* 0xffffff9800e07947 */ /* 0x000fea000383ffff */
.L_x_54:
[----:B------:R-:W-:-:S07]  /*91e0*/  MOV R2, UR4 ;  /* 0x0000000400027c02 */ /* 0x000fce0008000f00 */
.L_x_162:
[----:B--2---:R2:W3:Y:S02]  /*91f0*/  SYNCS.PHASECHK.TRANS64.TRYWAIT P0, [R2+URZ+0xe0], R5 ;  /* 0x0000e005020075a7 */ /* 0x0044e400080011ff */
[----:B---3--:R-:W-:Y:S05]  /*9200*/  @!P0 NANOSLEEP.SYNCS 0x989680 ;  /* 0x009896800000895d */ /* 0x008fea0003900000 */
[----:B------:R-:W3:Y:S02]  /*9210*/  @!P0 SYNCS.PHASECHK.TRANS64 P0, [R2+URZ+0xe0], R5 ;  /* 0x0000e005020085a7 */ /* 0x000ee400080010ff */
[----:B---3--:R-:W-:Y:S05]  /*9220*/  @!P0 BRA `(.L_x_162) ;  /* 0xfffffffc00f08947 */ /* 0x008fea000383ffff */
[----:B------:R-:W-:Y:S05]  /*9230*/  BRA `(.L_x_163) ;  /* 0xffffff9800f07947 */ /* 0x000fea000383ffff */
.L_x_55:
[----:B--2---:R2:W3:Y:S02]  /*9240*/  SYNCS.PHASECHK.TRANS64.TRYWAIT P1, [R2+URZ+0xd0], R5 ;  /* 0x0000d005020075a7 */ /* 0x0044e400080211ff */
[----:B---3--:R-:W-:Y:S05]  /*9250*/  @!P1 NANOSLEEP.SYNCS 0x989680 ;  /* 0x009896800000995d */ /* 0x008fea0003900000 */
[----:B------:R-:W3:Y:S02]  /*9260*/  @!P1 SYNCS.PHASECHK.TRANS64 P1, [R2+URZ+0xd0], R5 ;  /* 0x0000d005020095a7 */ /* 0x000ee400080210ff */
[----:B---3--:R-:W-:Y:S05]  /*9270*/  @!P1 BRA `(.L_x_55) ;  /* 0xfffffffc00f09947 */ /* 0x008fea000383ffff */
[----:B------:R-:W-:Y:S05]  /*9280*/  BRA `(.L_x_164) ;  /* 0xffffff9c00207947 */ /* 0x000fea000383ffff */
.L_x_58:
[----:B------:R-:W-:-:S07]  /*9290*/  MOV R0, UR4 ;  /* 0x0000000400007c02 */ /* 0x000fce0008000f00 */
.L_x_165:
[----:B--2---:R2:W3:Y:S02]  /*92a0*/  SYNCS.PHASECHK.TRANS64.TRYWAIT P0, [R0+URZ+0xe0], R3 ;  /* 0x0000e003000075a7 */ /* 0x0044e400080011ff */
[----:B---3--:R-:W-:Y:S05]  /*92b0*/  @!P0 NANOSLEEP.SYNCS 0x989680 ;  /* 0x009896800000895d */ /* 0x008fea0003900000 */
[----:B------:R-:W3:Y:S02]  /*92c0*/  @!P0 SYNCS.PHASECHK.TRANS64 P0, [R0+URZ+0xe0], R3 ;  /* 0x0000e003000085a7 */ /* 0x000ee400080010ff */
[----:B---3--:R-:W-:Y:S05]  /*92d0*/  @!P0 BRA `(.L_x_165) ;  /* 0xfffffffc00f08947 */ /* 0x008fea000383ffff */
[----:B------:R-:W-:Y:S05]  /*92e0*/  BRA `(.L_x_57) ;  /* 0xffffff9c00747947 */ /* 0x000fea000383ffff */
.L_x_65:
[----:B-1----:R1:W2:Y:S02]  /*92f0*/  SYNCS.PHASECHK.TRANS64.TRYWAIT P1, [R0+URZ+0xd0], R5 ;  /* 0x0000d005000075a7 */ /* 0x0022a400080211ff */
[----:B--2---:R-:W-:Y:S05]  /*9300*/  @!P1 NANOSLEEP.SYNCS 0x989680 ;  /* 0x009896800000995d */ /* 0x004fea0003900000 */
[----:B------:R-:W2:Y:S02]  /*9310*/  @!P1 SYNCS.PHASECHK.TRANS64 P1, [R0+URZ+0xd0], R5 ;  /* 0x0000d005000095a7 */ /* 0x000ea400080210ff */
[----:B--2---:R-:W-:Y:S05]  /*9320*/  @!P1 BRA `(.L_x_65) ;  /* 0xfffffffc00f09947 */ /* 0x004fea000383ffff */
[----:B------:R-:W-:Y:S05]  /*9330*/  BRA `(.L_x_166) ;  /* 0xffffffa000ec7947 */ /* 0x000fea000383ffff */
.L_x_66:
[----:B------:R-:W-:-:S07]  /*9340*/  MOV R3, UR31 ;  /* 0x0000001f00037c02 */ /* 0x000fce0008000f00 */
.L_x_167:
[----:B-1----:R1:W2:Y:S02]  /*9350*/  SYNCS.PHASECHK.TRANS64.TRYWAIT P0, [R3+URZ+0x110], R0 ;  /* 0x00011000030075a7 */ /* 0x0022a400080011ff */
[----:B--2---:R-:W-:Y:S05]  /*9360*/  @!P0 NANOSLEEP.SYNCS 0x989680 ;  /* 0x009896800000895d */ /* 0x004fea0003900000 */
[----:B------:R-:W2:Y:S02]  /*9370*/  @!P0 SYNCS.PHASECHK.TRANS64 P0, [R3+URZ+0x110], R0 ;  /* 0x00011000030085a7 */ /* 0x000ea400080010ff */
[----:B--2---:R-:W-:Y:S05]  /*9380*/  @!P0 BRA `(.L_x_167) ;  /* 0xfffffffc00f08947 */ /* 0x004fea000383ffff */
[----:B------:R-:W-:Y:S05]  /*9390*/  BRA `(.L_x_168) ;  /* 0xffffffa4003c7947 */ /* 0x000fea000383ffff */
.L_x_69:
[----:B------:R-:W-:Y:S07]  /*93a0*/  MOV R0, UR5 ;  /* 0x0000000500007c02 */ /* 0x000fee0008000f00 */
.L_x_169:
[----:B-1----:R1:W2:Y:S02]  /*93b0*/  SYNCS.PHASECHK.TRANS64.TRYWAIT P0, [R0+URZ], R3 ;  /* 0x00000003000075a7 */ /* 0x0022a400080011ff */
[----:B--2---:R-:W-:Y:S05]  /*93c0*/  @!P0 NANOSLEEP.SYNCS 0x989680 ;  /* 0x009896800000895d */ /* 0x004fea0003900000 */
[----:B------:R-:W2:Y:S02]  /*93d0*/  @!P0 SYNCS.PHASECHK.TRANS64 P0, [R0+URZ], R3 ;  /* 0x00000003000085a7 */ /* 0x000ea400080010ff */
[----:B--2---:R-:W-:Y:S05]  /*93e0*/  @!P0 BRA `(.L_x_169) ;  /* 0xfffffffc00f08947 */ /* 0x004fea000383ffff */
[----:B------:R-:W-:Y:S05]  /*93f0*/  BRA `(.L_x_68) ;  /* 0xffffffa400587947 */ /* 0x000fea000383ffff */
.L_x_72:
[----:B------:R-:W-:-:S07]  /*9400*/  MOV R0, UR4 ;  /* 0x0000000400007c02 */ /* 0x000fce0008000f00 */
.L_x_170:
[----:B--2---:R2:W4:Y:S02]  /*9410*/  SYNCS.PHASECHK.TRANS64.TRYWAIT P0, [R0+URZ], R3 ;  /* 0x00000003000075a7 */ /* 0x00452400080011ff */
[----:B----4-:R-:W-:Y:S05]  /*9420*/  @!P0 NANOSLEEP.SYNCS 0x989680 ;  /* 0x009896800000895d */ /* 0x010fea0003900000 */
[----:B------:R-:W4:Y:S02]  /*9430*/  @!P0 SYNCS.PHASECHK.TRANS64 P0, [R0+URZ], R3 ;  /* 0x00000003000085a7 */ /* 0x000f2400080010ff */
[----:B----4-:R-:W-:Y:S05]  /*9440*/  @!P0 BRA `(.L_x_170) ;  /* 0xfffffffc00f08947 */ /* 0x010fea000383ffff */
[----:B------:R-:W-:Y:S05]  /*9450*/  BRA `(.L_x_171) ;  /* 0xffffffa800347947 */ /* 0x000fea000383ffff */
.L_x_73:
[----:B------:R-:W-:-:S07]  /*9460*/  MOV R0, UR5 ;  /* 0x0000000500007c02 */ /* 0x000fce0008000f00 */
.L_x_172:
[----:B-1----:R1:W2:Y:S02]  /*9470*/  SYNCS.PHASECHK.TRANS64.TRYWAIT P0, [R0+URZ], R3 ;  /* 0x00000003000075a7 */ /* 0x0022a400080011ff */
[----:B--2---:R-:W-:Y:S05]  /*9480*/  @!P0 NANOSLEEP.SYNCS 0x989680 ;  /* 0x009896800000895d */ /* 0x004fea0003900000 */
[----:B------:R-:W2:Y:S02]  /*9490*/  @!P0 SYNCS.PHASECHK.TRANS64 P0, [R0+URZ], R3 ;  /* 0x00000003000085a7 */ /* 0x000ea400080010ff */
[----:B--2---:R-:W-:Y:S05]  /*94a0*/  @!P0 BRA `(.L_x_172) ;  /* 0xfffffffc00f08947 */ /* 0x004fea000383ffff */
[----:B------:R-:W-:Y:S05]  /*94b0*/  BRA `(.L_x_173) ;  /* 0xffffffa800407947 */ /* 0x000fea000383ffff */
.L_x_74:
[----:B------:R-:W-:-:S07]  /*94c0*/  MOV R0, UR5 ;  /* 0x0000000500007c02 */ /* 0x000fce0008000f00 */
.L_x_174:
[----:B-1----:R1:W2:Y:S02]  /*94d0*/  SYNCS.PHASECHK.TRANS64.TRYWAIT P0, [R0+URZ], R3 ;  /* 0x00000003000075a7 */ /* 0x0022a400080011ff */
[----:B--2---:R-:W-:Y:S05]  /*94e0*/  @!P0 NANOSLEEP.SYNCS 0x989680 ;  /* 0x009896800000895d */ /* 0x004fea0003900000 */
[----:B------:R-:W2:Y:S02]  /*94f0*/  @!P0 SYNCS.PHASECHK.TRANS64 P0, [R0+URZ], R3 ;  /* 0x00000003000085a7 */ /* 0x000ea400080010ff */
[----:B--2---:R-:W-:Y:S05]  /*9500*/  @!P0 BRA `(.L_x_174) ;  /* 0xfffffffc00f08947 */ /* 0x004fea000383ffff */
[----:B------:R-:W-:Y:S05]  /*9510*/  BRA `(.L_x_175) ;  /* 0xffffffa8004c7947 */ /* 0x000fea000383ffff */
.L_x_75:
[----:B------:R-:W-:-:S07]  /*9520*/  MOV R0, UR4 ;  /* 0x0000000400007c02 */ /* 0x000fce0008000f00 */
.L_x_176:
[----:B-1----:R1:W2:Y:S02]  /*9530*/  SYNCS.PHASECHK.TRANS64.TRYWAIT P0, [R0+URZ], R3 ;  /* 0x00000003000075a7 */ /* 0x0022a400080011ff */
[----:B--2---:R-:W-:Y:S05]  /*9540*/  @!P0 NANOSLEEP.SYNCS 0x989680 ;  /* 0x009896800000895d */ /* 0x004fea0003900000 */
[----:B------:R-:W2:Y:S02]  /*9550*/  @!P0 SYNCS.PHASECHK.TRANS64 P0, [R0+URZ], R3 ;  /* 0x00000003000085a7 */ /* 0x000ea400080010ff */
[----:B--2---:R-:W-:Y:S05]  /*9560*/  @!P0 BRA `(.L_x_176) ;  /* 0xfffffffc00f08947 */ /* 0x004fea000383ffff */
[----:B------:R-:W-:Y:S05]  /*9570*/  BRA `(.L_x_177) ;  /* 0xffffffa800587947 */ /* 0x000fea000383ffff */
.L_x_80:
[----:B-1----:R1:W2:Y:S02]  /*9580*/  SYNCS.PHASECHK.TRANS64.TRYWAIT P0, [R8+URZ+0xd0], R5 ;  /* 0x0000d005080075a7 */ /* 0x0022a400080011ff */
[----:B--2---:R-:W-:Y:S05]  /*9590*/  @!P0 NANOSLEEP.SYNCS 0x989680 ;  /* 0x009896800000895d */ /* 0x004fea0003900000 */
[----:B------:R-:W2:Y:S02]  /*95a0*/  @!P0 SYNCS.PHASECHK.TRANS64 P0, [R8+URZ+0xd0], R5 ;  /* 0x0000d005080085a7 */ /* 0x000ea400080010ff */
[----:B--2---:R-:W-:Y:S05]  /*95b0*/  @!P0 BRA `(.L_x_80) ;  /* 0xfffffffc00f08947 */ /* 0x004fea000383ffff */
[----:B------:R-:W-:Y:S05]  /*95c0*/  BRA `(.L_x_178) ;  /* 0xffffffac009c7947 */ /* 0x000fea000383ffff */
.L_x_83:
[----:B------:R-:W-:Y:S07]  /*95d0*/  MOV R0, UR21 ;  /* 0x0000001500007c02 */ /* 0x000fee0008000f00 */
.L_x_179:
[----:B-1----:R1:W2:Y:S02]  /*95e0*/  SYNCS.PHASECHK.TRANS64.TRYWAIT P1, [R0+URZ+0xc8], R5 ;  /* 0x0000c805000075a7 */ /* 0x0022a400080211ff */
[----:B--2---:R-:W-:Y:S05]  /*95f0*/  @!P1 NANOSLEEP.SYNCS 0x989680 ;  /* 0x009896800000995d */ /* 0x004fea0003900000 */
[----:B------:R-:W2:Y:S02]  /*9600*/  @!P1 SYNCS.PHASECHK.TRANS64 P1, [R0+URZ+0xc8], R5 ;  /* 0x0000c805000095a7 */ /* 0x000ea400080210ff */
[----:B--2---:R-:W-:Y:S05]  /*9610*/  @!P1 BRA `(.L_x_179) ;  /* 0xfffffffc00f09947 */ /* 0x004fea000383ffff */
[----:B------:R-:W-:Y:S05]  /*9620*/  BRA `(.L_x_82) ;  /* 0xffffffb400187947 */ /* 0x000fea000383ffff */
.L_x_86:
[----:B-1----:R-:W-:Y:S07]  /*9630*/  MOV R5, UR21 ;  /* 0x0000001500057c02 */ /* 0x002fee0008000f00 */
.L_x_180:
[----:B-1----:R1:W2:Y:S02]  /*9640*/  SYNCS.PHASECHK.TRANS64.TRYWAIT P0, [R5+URZ+0xa0], R4 ;  /* 0x0000a004050075a7 */ /* 0x0022a400080011ff */
[----:B--2---:R-:W-:Y:S05]  /*9650*/  @!P0 NANOSLEEP.SYNCS 0x989680 ;  /* 0x009896800000895d */ /* 0x004fea0003900000 */
[----:B------:R-:W2:Y:S02]  /*9660*/  @!P0 SYNCS.PHASECHK.TRANS64 P0, [R5+URZ+0xa0], R4 ;  /* 0x0000a004050085a7 */ /* 0x000ea400080010ff */
[----:B--2---:R-:W-:Y:S05]  /*9670*/  @!P0 BRA `(.L_x_180) ;  /* 0xfffffffc00f08947 */ /* 0x004fea000383ffff */
[----:B------:R-:W-:Y:S05]  /*9680*/  BRA `(.L_x_181) ;  /* 0xffffffb400707947 */ /* 0x000fea000383ffff */
.L_x_87:
[----:B------:R-:W-:Y:S07]  /*9690*/  MOV R5, UR21 ;  /* 0x0000001500057c02 */ /* 0x000fee0008000f00 */
.L_x_182:
[----:B-1----:R1:W2:Y:S02]  /*96a0*/  SYNCS.PHASECHK.TRANS64.TRYWAIT P0, [R5+URZ+0xa8], R4 ;  /* 0x0000a804050075a7 */ /* 0x0022a400080011ff */
[----:B--2---:R-:W-:Y:S05]  /*96b0*/  @!P0 NANOSLEEP.SYNCS 0x989680 ;  /* 0x009896800000895d */ /* 0x004fea0003900000 */
[----:B------:R-:W2:Y:S02]  /*96c0*/  @!P0 SYNCS.PHASECHK.TRANS64 P0, [R5+URZ+0xa8], R4 ;  /* 0x0000a804050085a7 */ /* 0x000ea400080010ff */
[----:B--2---:R-:W-:Y:S05]  /*96d0*/  @!P0 BRA `(.L_x_182) ;  /* 0xfffffffc00f08947 */ /* 0x004fea000383ffff */
[----:B------:R-:W-:Y:S05]  /*96e0*/  BRA `(.L_x_183) ;  /* 0xffffffb400a87947 */ /* 0x000fea000383ffff */
.L_x_88:
[----:B-1----:R-:W-:Y:S07]  /*96f0*/  MOV R5, UR21 ;  /* 0x0000001500057c02 */ /* 0x002fee0008000f00 */
.L_x_184:
[----:B-1----:R1:W2:Y:S02]  /*9700*/  SYNCS.PHASECHK.TRANS64.TRYWAIT P0, [R5+URZ+0xb0], R4 ;  /* 0x0000b004050075a7 */ /* 0x0022a400080011ff */
[----:B--2---:R-:W-:Y:S05]  /*9710*/  @!P0 NANOSLEEP.SYNCS 0x989680 ;  /* 0x009896800000895d */ /* 0x004fea0003900000 */
[----:B------:R-:W2:Y:S02]  /*9720*/  @!P0 SYNCS.PHASECHK.TRANS64 P0, [R5+URZ+0xb0], R4 ;  /* 0x0000b004050085a7 */ /* 0x000ea400080010ff */
[----:B--2---:R-:W-:Y:S05]  /*9730*/  @!P0 BRA `(.L_x_184) ;  /* 0xfffffffc00f08947 */ /* 0x004fea000383ffff */
[----:B------:R-:W-:Y:S05]  /*9740*/  BRA `(.L_x_185) ;  /* 0xffffffb400ec7947 */ /* 0x000fea000383ffff */
.L_x_89:
[----:B-1----:R-:W-:Y:S07]  /*9750*/  MOV R5, UR21 ;  /* 0x0000001500057c02 */ /* 0x002fee0008000f00 */
.L_x_186:
[----:B-1----:R1:W2:Y:S02]  /*9760*/  SYNCS.PHASECHK.TRANS64.TRYWAIT P0, [R5+URZ+0xb8], R4 ;  /* 0x0000b804050075a7 */ /* 0x0022a400080011ff */
[----:B--2---:R-:W-:Y:S05]  /*9770*/  @!P0 NANOSLEEP.SYNCS 0x989680 ;  /* 0x009896800000895d */ /* 0x004fea0003900000 */
[----:B------:R-:W2:Y:S02]  /*9780*/  @!P0 SYNCS.PHASECHK.TRANS64 P0, [R5+URZ+0xb8], R4 ;  /* 0x0000b804050085a7 */ /* 0x000ea400080010ff */
[----:B--2---:R-:W-:Y:S05]  /*9790*/  @!P0 BRA `(.L_x_186) ;  /* 0xfffffffc00f08947 */ /* 0x004fea000383ffff */
[----:B------:R-:W-:Y:S05]  /*97a0*/  BRA `(.L_x_187) ;  /* 0xffffffb800347947 */ /* 0x000fea000383ffff */
.L_x_91:
[----:B------:R-:W-:-:S07]  /*97b0*/  MOV R0, UR21 ;  /* 0x0000001500007c02 */ /* 0x000fce0008000f00 */
.L_x_188:
[----:B-1----:R1:W2:Y:S02]  /*97c0*/  SYNCS.PHASECHK.TRANS64.TRYWAIT P0, [R0+URZ+0xa0], R3 ;  /* 0x0000a003000075a7 */ /* 0x0022a400080011ff */
[----:B--2---:R-:W-:Y:S05]  /*97d0*/  @!P0 NANOSLEEP.SYNCS 0x989680 ;  /* 0x009896800000895d */ /* 0x004fea0003900000 */
[----:B------:R-:W2:Y:S02]  /*97e0*/  @!P0 SYNCS.PHASECHK.TRANS64 P0, [R0+URZ+0xa0], R3 ;  /* 0x0000a003000085a7 */ /* 0x000ea400080010ff */
[----:B--2---:R-:W-:Y:S05]  /*97f0*/  @!P0 BRA `(.L_x_188) ;  /* 0xfffffffc00f08947 */ /* 0x004fea000383ffff */
[----:B------:R-:W-:Y:S05]  /*9800*/  BRA `(.L_x_189) ;  /* 0xffffffb800ac7947 */ /* 0x000fea000383ffff */
.L_x_92:
[----:B-1----:R-:W-:-:S07]  /*9810*/  MOV R0, UR21 ;  /* 0x0000001500007c02 */ /* 0x002fce0008000f00 */
.L_x_190:
[----:B-1----:R1:W2:Y:S02]  /*9820*/  SYNCS.PHASECHK.TRANS64.TRYWAIT P0, [R0+URZ+0xa8], R3 ;  /* 0x0000a803000075a7 */ /* 0x0022a400080011ff */
[----:B--2---:R-:W-:Y:S05]  /*9830*/  @!P0 NANOSLEEP.SYNCS 0x989680 ;  /* 0x009896800000895d */ /* 0x004fea0003900000 */
[----:B------:R-:W2:Y:S02]  /*9840*/  @!P0 SYNCS.PHASECHK.TRANS64 P0, [R0+URZ+0xa8], R3 ;  /* 0x0000a803000085a7 */ /* 0x000ea400080010ff */
[----:B--2---:R-:W-:Y:S05]  /*9850*/  @!P0 BRA `(.L_x_190) ;  /* 0xfffffffc00f08947 */ /* 0x004fea000383ffff */
[----:B------:R-:W-:Y:S05]  /*9860*/  BRA `(.L_x_191) ;  /* 0xffffffb8009c7947 */ /* 0x000fea000383ffff */
.L_x_93:
[----:B-1----:R-:W-:-:S07]  /*9870*/  MOV R0, UR21 ;  /* 0x0000001500007c02 */ /* 0x002fce0008000f00 */
.L_x_192:
[----:B-1----:R1:W2:Y:S02]  /*9880*/  SYNCS.PHASECHK.TRANS64.TRYWAIT P0, [R0+URZ+0xb0], R3 ;  /* 0x0000b003000075a7 */ /* 0x0022a400080011ff */
[----:B--2---:R-:W-:Y:S05]  /*9890*/  @!P0 NANOSLEEP.SYNCS 0x989680 ;  /* 0x009896800000895d */ /* 0x004fea0003900000 */
[----:B------:R-:W2:Y:S02]  /*98a0*/  @!P0 SYNCS.PHASECHK.TRANS64 P0, [R0+URZ+0xb0], R3 ;  /* 0x0000b003000085a7 */ /* 0x000ea400080010ff */
[----:B--2---:R-:W-:Y:S05]  /*98b0*/  @!P0 BRA `(.L_x_192) ;  /* 0xfffffffc00f08947 */ /* 0x004fea000383ffff */
[----:B------:R-:W-:Y:S05]  /*98c0*/  BRA `(.L_x_193) ;  /* 0xffffffb8008c7947 */ /* 0x000fea000383ffff */
.L_x_95:
[----:B-1----:R1:W2:Y:S02]  /*98d0*/  SYNCS.PHASECHK.TRANS64.TRYWAIT P0, [R3+URZ+0xd0], R0 ;  /* 0x0000d000030075a7 */ /* 0x0022a400080011ff */
[----:B--2---:R-:W-:Y:S05]  /*98e0*/  @!P0 NANOSLEEP.SYNCS 0x989680 ;  /* 0x009896800000895d */ /* 0x004fea0003900000 */
[----:B------:R-:W2:Y:S02]  /*98f0*/  @!P0 SYNCS.PHASECHK.TRANS64 P0, [R3+URZ+0xd0], R0 ;  /* 0x0000d000030085a7 */ /* 0x000ea400080010ff */
[----:B--2---:R-:W-:Y:S05]  /*9900*/  @!P0 BRA `(.L_x_95) ;  /* 0xfffffffc00f08947 */ /* 0x004fea000383ffff */
[----:B------:R-:W-:Y:S05]  /*9910*/  BRA `(.L_x_194) ;  /* 0xffffffbc005c7947 */ /* 0x000fea000383ffff */
.L_x_106:
[----:B-1----:R-:W-:Y:S04]  /*9920*/  MOV R0, UR44 ;  /* 0x0000002c00007c02 */ /* 0x002fe80008000f00 */
[----:B------:R1:W2:Y:S03]  /*9930*/  SYNCS.PHASECHK.TRANS64.TRYWAIT P1, [R0+URZ+0x80], R5 ;  /* 0x00008005000075a7 */ /* 0x0002a600080211ff */
[----:B--2---:R-:W-:Y:S05]  /*9940*/  @!P1 NANOSLEEP.SYNCS 0x989680 ;  /* 0x009896800000995d */ /* 0x004fea0003900000 */
[----:B------:R-:W2:Y:S02]  /*9950*/  @!P1 SYNCS.PHASECHK.TRANS64 P1, [R0+URZ+0x80], R5 ;  /* 0x00008005000095a7 */ /* 0x000ea400080210ff */
[----:B--2---:R-:W-:Y:S05]  /*9960*/  @!P1 BRA `(.L_x_106) ;  /* 0xfffffffc00ec9947 */ /* 0x004fea000383ffff */
[----:B------:R-:W-:Y:S05]  /*9970*/  BRA `(.L_x_105) ;  /* 0xffffffc800f07947 */ /* 0x000fea000383ffff */
.L_x_108:
[----:B-1----:R1:W4:Y:S02]  /*9980*/  SYNCS.PHASECHK.TRANS64.TRYWAIT P0, [R80+URZ+0xf0], R3 ;  /* 0x0000f003500075a7 */ /* 0x00232400080011ff */
[----:B----4-:R-:W-:Y:S05]  /*9990*/  @!P0 NANOSLEEP.SYNCS 0x989680 ;  /* 0x009896800000895d */ /* 0x010fea0003900000 */
[----:B------:R-:W4:Y:S02]  /*99a0*/  @!P0 SYNCS.PHASECHK.TRANS64 P0, [R80+URZ+0xf0], R3 ;  /* 0x0000f003500085a7 */ /* 0x000f2400080010ff */
[----:B----4-:R-:W-:Y:S05]  /*99b0*/  @!P0 BRA `(.L_x_108) ;  /* 0xfffffffc00f08947 */ /* 0x010fea000383ffff */
[----:B------:R-:W-:Y:S05]  /*99c0*/  BRA `(.L_x_107) ;  /* 0xffffffcc001c7947 */ /* 0x000fea000383ffff */
.L_x_117:
[----:B-1----:R1:W2:Y:S02]  /*99d0*/  SYNCS.PHASECHK.TRANS64.TRYWAIT P0, [R3+URZ+0x80], R0 ;  /* 0x00008000030075a7 */ /* 0x0022a400080011ff */
[----:B--2---:R-:W-:Y:S05]  /*99e0*/  @!P0 NANOSLEEP.SYNCS 0x989680 ;  /* 0x009896800000895d */ /* 0x004fea0003900000 */
[----:B------:R-:W2:Y:S02]  /*99f0*/  @!P0 SYNCS.PHASECHK.TRANS64 P0, [R3+URZ+0x80], R0 ;  /* 0x00008000030085a7 */ /* 0x000ea400080010ff */
[----:B--2---:R-:W-:Y:S05]  /*9a00*/  @!P0 BRA `(.L_x_117) ;  /* 0xfffffffc00f08947 */ /* 0x004fea000383ffff */
[----:B------:R-:W-:Y:S05]  /*9a10*/  BRA `(.L_x_116) ;  /* 0xffffffd400407947 */ /* 0x000fea000383ffff */
.L_x_125:
[----:B-1----:R1:W3:Y:S02]  /*9a20*/  SYNCS.PHASECHK.TRANS64.TRYWAIT P0, [R89+URZ+0x80], R4 ;  /* 0x00008004590075a7 */ /* 0x0022e400080011ff */
[----:B---3--:R-:W-:Y:S05]  /*9a30*/  @!P0 NANOSLEEP.SYNCS 0x989680 ;  /* 0x009896800000895d */ /* 0x008fea0003900000 */
[----:B------:R-:W3:Y:S02]  /*9a40*/  @!P0 SYNCS.PHASECHK.TRANS64 P0, [R89+URZ+0x80], R4 ;  /* 0x00008004590085a7 */ /* 0x000ee400080010ff */
[----:B---3--:R-:W-:Y:S05]  /*9a50*/  @!P0 BRA `(.L_x_125) ;  /* 0xfffffffc00f08947 */ /* 0x008fea000383ffff */
[----:B------:R-:W-:Y:S05]  /*9a60*/  BRA `(.L_x_124) ;  /* 0xffffffdc00887947 */ /* 0x000fea000383ffff */
.L_x_133:
[----:B-1----:R1:W3:Y:S02]  /*9a70*/  SYNCS.PHASECHK.TRANS64.TRYWAIT P0, [R92+URZ+0x80], R3 ;  /* 0x000080035c0075a7 */ /* 0x0022e400080011ff */
[----:B---3--:R-:W-:Y:S05]  /*9a80*/  @!P0 NANOSLEEP.SYNCS 0x989680 ;  /* 0x009896800000895d */ /* 0x008fea0003900000 */
[----:B------:R-:W3:Y:S02]  /*9a90*/  @!P0 SYNCS.PHASECHK.TRANS64 P0, [R92+URZ+0x80], R3 ;  /* 0x000080035c0085a7 */ /* 0x000ee400080010ff */
[----:B---3--:R-:W-:Y:S05]  /*9aa0*/  @!P0 BRA `(.L_x_133) ;  /* 0xfffffffc00f08947 */ /* 0x008fea000383ffff */
[----:B------:R-:W-:Y:S05]  /*9ab0*/  BRA `(.L_x_132) ;  /* 0xffffffe400cc7947 */ /* 0x000fea000383ffff */
        .weak           $__internal_0_$__cuda_sm10x_tcgen05_guardrail_trap_col_being_dealloced_not_returned_by_alloc
        .type           $__internal_0_$__cuda_sm10x_tcgen05_guardrail_trap_col_being_dealloced_not_returned_by_alloc,@function
        .size           $__internal_0_$__cuda_sm10x_tcgen05_guardrail_trap_col_being_dealloced_not_returned_by_alloc,($__internal_1_$__cuda_sm10x_tcgen05_guardrail_trap_phase_invalid_during_alloc - $__internal_0_$__cuda_sm10x_tcgen05_guardrail_trap_col_being_dealloced_not_returned_by_alloc)
$__internal_0_$__cuda_sm10x_tcgen05_guardrail_trap_col_being_dealloced_not_returned_by_alloc:
[----:B------:R-:W-:Y:S05]  /*9ac0*/  BPT.TRAP 0x1 ;  /* 0x000000040000795c */ /* 0x000fea0000300000 */
[----:B------:R-:W-:-:S04]  /*9ad0*/  HFMA2 R3, -RZ, RZ, 0, 0 ;  /* 0x00000000ff037431 */ /* 0x000fc800000001ff */
[----:B------:R-:W-:Y:S05]  /*9ae0*/  RET.REL.NODEC R2 `(_ZN7cutlass13device_kernelINS_4gemm6kernel13GemmUniversalIN4cute5tupleIJiiiiEEENS1_10collective13CollectiveMmaINS1_35MainloopSm100TmaUmmaWarpSpecializedILi8ELi2ELi4ENS5_IJNS4_1CILi2EEENSA_ILi1EEESC_EEEEENS5_IJNSA_ILi64EEENSA_ILi128EEENSA_ILi32EEEEEENS_10tfloat32_tENS5_IJlSC_lEEESJ_SK_NS4_8TiledMMAINS4_8MMA_AtomIJNS4_17SM100_MMA_TF32_SSISJ_SJ_fLi64ELi128ELNS4_4UMMA5MajorE0ELSP_0ELNSO_7ScaleInE0ELSQ_0EEEEEENS4_6LayoutINS5_IJSC_SC_SC_EEENS5_IJNSA_ILi0EEESV_SV_EEEEENS5_IJNS4_10UnderscoreESY_SY_EEEEENS4_13SM90_TMA_LOADENS4_14ComposedLayoutINS4_7SwizzleILi3ELi4ELi3EEENS4_18smem_ptr_flag_bitsILi32EEENST_INS5_IJNSA_ILi8EEESH_EEENS5_IJSH_SC_EEEEEEEvNS4_8identityENS4_23SM90_TMA_LOAD_MULTICASTES1B_vS1C_EENS_8epilogue10collective18CollectiveEpilogueINS1F_23Sm100TmaWarpSpecializedILi4ELi2ELi16ELb1ELb0EEEJSI_NS5_IJNST_ISF_SC_EENST_ISH_SC_EEEEESJ_SK_SJ_SK_NS1F_6fusion15FusionCallbacksIS1J_NS1N_17LinearCombinationISJ_fSJ_fLNS_15FloatRoundStyleE2EEESI_S1M_JEEENS4_5SM1004TMEM4LOAD26SM100_TMEM_LOAD_16dp128b8xES11_S1B_NS4_17SM75_U32x4_LDSM_NENS4_14SM90_TMA_STOREES1B_NS4_17SM90_U32x4_STSM_NENS4_39AutoVectorizingCopyWithAssumedAlignmentILi128EEEEEEvvEEEEvNT_6ParamsE) ;  /* 0xffffff6402447950 */ /* 0x000fea0003c3ffff */
        .weak           $__internal_1_$__cuda_sm10x_tcgen05_guardrail_trap_phase_invalid_during_alloc
        .type           $__internal_1_$__cuda_sm10x_tcgen05_guardrail_trap_phase_invalid_during_alloc,@function
        .size           $__internal_1_$__cuda_sm10x_tcgen05_guardrail_trap_phase_invalid_during_alloc,($__internal_2_$__cuda_sm10x_tcgen05_guardrail_trap_unallocated_columns_being_dealloced - $__internal_1_$__cuda_sm10x_tcgen05_guardrail_trap_phase_invalid_during_alloc)
$__internal_1_$__cuda_sm10x_tcgen05_guardrail_trap_phase_invalid_during_alloc:
[----:B------:R-:W-:Y:S05]  /*9af0*/  BPT.TRAP 0x1 ;  /* 0x000000040000795c */ /* 0x000fea0000300000 */
[----:B------:R-:W-:-:S04]  /*9b00*/  MOV R5, 0x0 ;  /* 0x0000000000057802 */ /* 0x000fc80000000f00 */
[----:B------:R-:W-:Y:S05]  /*9b10*/  RET.REL.NODEC R4 `(_ZN7cutlass13device_kernelINS_4gemm6kernel13GemmUniversalIN4cute5tupleIJiiiiEEENS1_10collective13CollectiveMmaINS1_35MainloopSm100TmaUmmaWarpSpecializedILi8ELi2ELi4ENS5_IJNS4_1CILi2EEENSA_ILi1EEESC_EEEEENS5_IJNSA_ILi64EEENSA_ILi128EEENSA_ILi32EEEEEENS_10tfloat32_tENS5_IJlSC_lEEESJ_SK_NS4_8TiledMMAINS4_8MMA_AtomIJNS4_17SM100_MMA_TF32_SSISJ_SJ_fLi64ELi128ELNS4_4UMMA5MajorE0ELSP_0ELNSO_7ScaleInE0ELSQ_0EEEEEENS4_6LayoutINS5_IJSC_SC_SC_EEENS5_IJNSA_ILi0EEESV_SV_EEEEENS5_IJNS4_10UnderscoreESY_SY_EEEEENS4_13SM90_TMA_LOADENS4_14ComposedLayoutINS4_7SwizzleILi3ELi4ELi3EEENS4_18smem_ptr_flag_bitsILi32EEENST_INS5_IJNSA_ILi8EEESH_EEENS5_IJSH_SC_EEEEEEEvNS4_8identityENS4_23SM90_TMA_LOAD_MULTICASTES1B_vS1C_EENS_8epilogue10collective18CollectiveEpilogueINS1F_23Sm100TmaWarpSpecializedILi4ELi2ELi16ELb1ELb0EEEJSI_NS5_IJNST_ISF_SC_EENST_ISH_SC_EEEEESJ_SK_SJ_SK_NS1F_6fusion15FusionCallbacksIS1J_NS1N_17LinearCombinationISJ_fSJ_fLNS_15FloatRoundStyleE2EEESI_S1M_JEEENS4_5SM1004TMEM4LOAD26SM100_TMEM_LOAD_16dp128b8xES11_S1B_NS4_17SM75_U32x4_LDSM_NENS4_14SM90_TMA_STOREES1B_NS4_17SM90_U32x4_STSM_NENS4_39AutoVectorizingCopyWithAssumedAlignmentILi128EEEEEEvvEEEEvNT_6ParamsE) ;  /* 0xffffff6404387950 */ /* 0x000fea0003c3ffff */
        .weak           $__internal_2_$__cuda_sm10x_tcgen05_guardrail_trap_unallocated_columns_being_dealloced
        .type           $__internal_2_$__cuda_sm10x_tcgen05_guardrail_trap_unallocated_columns_being_dealloced,@function
        .size           $__internal_2_$__cuda_sm10x_tcgen05_guardrail_trap_unallocated_columns_being_dealloced,(.L_x_196 - $__internal_2_$__cuda_sm10x_tcgen05_guardrail_trap_unallocated_columns_being_dealloced)
$__internal_2_$__cuda_sm10x_tcgen05_guardrail_trap_unallocated_columns_being_dealloced:
[----:B------:R-:W-:Y:S05]  /*9b20*/  BPT.TRAP 0x1 ;  /* 0x000000040000795c */ /* 0x000fea0000300000 */
[----:B------:R-:W-:-:S04]  /*9b30*/  HFMA2 R3, -RZ, RZ, 0, 0 ;  /* 0x00000000ff037431 */ /* 0x000fc800000001ff */
[----:B------:R-:W-:Y:S05]  /*9b40*/  RET.REL.NODEC R2 `(_ZN7cutlass13device_kernelINS_4gemm6kernel13GemmUniversalIN4cute5tupleIJiiiiEEENS1_10collective13CollectiveMmaINS1_35MainloopSm100TmaUmmaWarpSpecializedILi8ELi2ELi4ENS5_IJNS4_1CILi2EEENSA_ILi1EEESC_EEEEENS5_IJNSA_ILi64EEENSA_ILi128EEENSA_ILi32EEEEEENS_10tfloat32_tENS5_IJlSC_lEEESJ_SK_NS4_8TiledMMAINS4_8MMA_AtomIJNS4_17SM100_MMA_TF32_SSISJ_SJ_fLi64ELi128ELNS4_4UMMA5MajorE0ELSP_0ELNSO_7ScaleInE0ELSQ_0EEEEEENS4_6LayoutINS5_IJSC_SC_SC_EEENS5_IJNSA_ILi0EEESV_SV_EEEEENS5_IJNS4_10UnderscoreESY_SY_EEEEENS4_13SM90_TMA_LOADENS4_14ComposedLayoutINS4_7SwizzleILi3ELi4ELi3EEENS4_18smem_ptr_flag_bitsILi32EEENST_INS5_IJNSA_ILi8EEESH_EEENS5_IJSH_SC_EEEEEEEvNS4_8identityENS4_23SM90_TMA_LOAD_MULTICASTES1B_vS1C_EENS_8epilogue10collective18CollectiveEpilogueINS1F_23Sm100TmaWarpSpecializedILi4ELi2ELi16ELb1ELb0EEEJSI_NS5_IJNST_ISF_SC_EENST_ISH_SC_EEEEESJ_SK_SJ_SK_NS1F_6fusion15FusionCallbacksIS1J_NS1N_17LinearCombinationISJ_fSJ_fLNS_15FloatRoundStyleE2EEESI_S1M_JEEENS4_5SM1004TMEM4LOAD26SM100_TMEM_LOAD_16dp128b8xES11_S1B_NS4_17SM75_U32x4_LDSM_NENS4_14SM90_TMA_STOREES1B_NS4_17SM90_U32x4_STSM_NENS4_39AutoVectorizingCopyWithAssumedAlignmentILi128EEEEEEvvEEEEvNT_6ParamsE) ;  /* 0xffffff64022c7950 */ /* 0x000fea0003c3ffff */
.L_x_195:
[----:B------:R-:W-:-:S00]  /*9b50*/  BRA `(.L_x_195) ;  /* 0xfffffffc00fc7947 */ /* 0x000fc0000383ffff */
[----:B------:R-:W-:-:S00]  /*9b60*/  NOP ;  /* 0x0000000000007918 */ /* 0x000fc00000000000 */
        /* <DEDUP_REMOVED lines=9> */
.L_x_196:


//--------------------- .nv.global.init           --------------------------
	.section	.nv.global.init,"aw",@progbits
.nv.global.init:
	.type		$str$27,@object
	.size		$str$27,($str$28 - $str$27)
$str$27:
        /*0000*/ 	.byte	0x28, 0x61, 0x64, 0x64, 0x72, 0x65, 0x73, 0x73, 0x20, 0x26, 0x20, 0x6d, 0x61, 0x73, 0x6b, 0x29
        /*0010*/ 	.byte	0x20, 0x3d, 0x3d, 0x20, 0x30, 0x00
	.type		$str$28,@object
	.size		$str$28,($str$26 - $str$28)
$str$28:
        /*0016*/ 	.byte	0x2f, 0x74, 0x6d, 0x70, 0x2f, 0x63, 0x75, 0x74, 0x6c, 0x61, 0x73, 0x73, 0x5f, 0x73, 0x77, 0x65
        /*0026*/ 	.byte	0x65, 0x70, 0x5f, 0x73, 0x72, 0x63, 0x2f, 0x69, 0x6e, 0x63, 0x6c, 0x75, 0x64, 0x65, 0x2f, 0x63
        /*0036*/ 	.byte	0x75, 0x74, 0x65, 0x2f, 0x70, 0x6f, 0x69, 0x6e, 0x74, 0x65, 0x72, 0x5f, 0x66, 0x6c, 0x61, 0x67
        /*0046*/ 	.byte	0x67, 0x65, 0x64, 0x2e, 0x68, 0x70, 0x70, 0x00
	.type		$str$26,@object
	.size		$str$26,($str$25 - $str$26)
$str$26:
        /*004e*/ 	.byte	0x2f, 0x74, 0x6d, 0x70, 0x2f, 0x63, 0x75, 0x74, 0x6c, 0x61, 0x73, 0x73, 0x5f, 0x73, 0x77, 0x65
        /*005e*/ 	.byte	0x65, 0x70, 0x5f, 0x73, 0x72, 0x63, 0x2f, 0x69, 0x6e, 0x63, 0x6c, 0x75, 0x64, 0x65, 0x2f, 0x63
        /*006e*/ 	.byte	0x75, 0x74, 0x65, 0x2f, 0x61, 0x74, 0x6f, 0x6d, 0x2f, 0x63, 0x6f, 0x70, 0x79, 0x5f, 0x74, 0x72
        /*007e*/ 	.byte	0x61, 0x69, 0x74, 0x73, 0x5f, 0x73, 0x6d, 0x31, 0x30, 0x30, 0x2e, 0x68, 0x70, 0x70, 0x00
	.type		$str$25,@object
	.size		$str$25,(__unnamed_1 - $str$25)
$str$25:
        /*008d*/ 	.byte	0x28, 0x28, 0x75, 0x69, 0x6e, 0x74, 0x33, 0x32, 0x5f, 0x74, 0x28, 0x74, 0x68, 0x72, 0x65, 0x61
        /*009d*/ 	.byte	0x64, 0x49, 0x64, 0x78, 0x2e, 0x78, 0x29, 0x20, 0x2f, 0x20, 0x33, 0x32, 0x29, 0x20, 0x25, 0x20
        /*00ad*/ 	.byte	0x34, 0x29, 0x20, 0x3d, 0x3d, 0x20, 0x28, 0x28, 0x28, 0x74, 0x6d, 0x65, 0x6d, 0x5f, 0x61, 0x64
        /*00bd*/ 	.byte	0x64, 0x72, 0x20, 0x3e, 0x3e, 0x20, 0x31, 0x36, 0x29, 0x20, 0x2f, 0x20, 0x33, 0x32, 0x29, 0x20
        /*00cd*/ 	.byte	0x25, 0x20, 0x34, 0x29, 0x00
	.type		__unnamed_1,@object
	.size		__unnamed_1,(__unnamed_2 - __unnamed_1)
__unnamed_1:
        /*00d2*/ 	.byte	0x61, 0x75, 0x74, 0x6f, 0x20, 0x63, 0x75, 0x74, 0x65, 0x3a, 0x3a, 0x61, 0x73, 0x5f, 0x70, 0x6f
        /* <DEDUP_REMOVED lines=24> */
        /*0262*/ 	.byte	0x30, 0x34, 0x38, 0x3e, 0x3e, 0x3e, 0x3e, 0x5d, 0x00
	.type		__unnamed_2,@object
	.size		__unnamed_2,(.L_2 - __unnamed_2)
__unnamed_2:
        /* <DEDUP_REMOVED lines=45> */
        /*053b*/ 	.byte	0x3e, 0x3e, 0x3e, 0x5d, 0x00
.L_2:


//--------------------- .nv.shared._ZN7cutlass13device_kernelINS_4gemm6kernel13GemmUniversalIN4cute5tupleIJiiiiEEENS1_10collective13CollectiveMmaINS1_35MainloopSm100TmaUmmaWarpSpecializedILi8ELi2ELi4ENS5_IJNS4_1CILi2EEENSA_ILi1EEESC_EEEEENS5_IJNSA_ILi64EEENSA_ILi128EEENSA_ILi32EEEEEENS_10tfloat32_tENS5_IJlSC_lEEESJ_SK_NS4_8TiledMMAINS4_8MMA_AtomIJNS4_17SM100_MMA_TF32_SSISJ_SJ_fLi64ELi128ELNS4_4UMMA5MajorE0ELSP_0ELNSO_7ScaleInE0ELSQ_0EEEEEENS4_6LayoutINS5_IJSC_SC_SC_EEENS5_IJNSA_ILi0EEESV_SV_EEEEENS5_IJNS4_10UnderscoreESY_SY_EEEEENS4_13SM90_TMA_LOADENS4_14ComposedLayoutINS4_7SwizzleILi3ELi4ELi3EEENS4_18smem_ptr_flag_bitsILi32EEENST_INS5_IJNSA_ILi8EEESH_EEENS5_IJSH_SC_EEEEEEEvNS4_8identityENS4_23SM90_TMA_LOAD_MULTICASTES1B_vS1C_EENS_8epilogue10collective18CollectiveEpilogueINS1F_23Sm100TmaWarpSpecializedILi4ELi2ELi16ELb1ELb0EEEJSI_NS5_IJNST_ISF_SC_EENST_ISH_SC_EEEEESJ_SK_SJ_SK_NS1F_6fusion15FusionCallbacksIS1J_NS1N_17LinearCombinationISJ_fSJ_fLNS_15FloatRoundStyleE2EEESI_S1M_JEEENS4_5SM1004TMEM4LOAD26SM100_TMEM_LOAD_16dp128b8xES11_S1B_NS4_17SM75_U32x4_LDSM_NENS4_14SM90_TMA_STOREES1B_NS4_17SM90_U32x4_STSM_NENS4_39AutoVectorizingCopyWithAssumedAlignmentILi128EEEEEEvvEEEEvNT_6ParamsE --------------------------
	.section	.nv.shared._ZN7cutlass13device_kernelINS_4gemm6kernel13GemmUniversalIN4cute5tupleIJiiiiEEENS1_10collective13CollectiveMmaINS1_35MainloopSm100TmaUmmaWarpSpecializedILi8ELi2ELi4ENS5_IJNS4_1CILi2EEENSA_ILi1EEESC_EEEEENS5_IJNSA_ILi64EEENSA_ILi128EEENSA_ILi32EEEEEENS_10tfloat32_tENS5_IJlSC_lEEESJ_SK_NS4_8TiledMMAINS4_8MMA_AtomIJNS4_17SM100_MMA_TF32_SSISJ_SJ_fLi64ELi128ELNS4_4UMMA5MajorE0ELSP_0ELNSO_7ScaleInE0ELSQ_0EEEEEENS4_6LayoutINS5_IJSC_SC_SC_EEENS5_IJNSA_ILi0EEESV_SV_EEEEENS5_IJNS4_10UnderscoreESY_SY_EEEEENS4_13SM90_TMA_LOADENS4_14ComposedLayoutINS4_7SwizzleILi3ELi4ELi3EEENS4_18smem_ptr_flag_bitsILi32EEENST_INS5_IJNSA_ILi8EEESH_EEENS5_IJSH_SC_EEEEEEEvNS4_8identityENS4_23SM90_TMA_LOAD_MULTICASTES1B_vS1C_EENS_8epilogue10collective18CollectiveEpilogueINS1F_23Sm100TmaWarpSpecializedILi4ELi2ELi16ELb1ELb0EEEJSI_NS5_IJNST_ISF_SC_EENST_ISH_SC_EEEEESJ_SK_SJ_SK_NS1F_6fusion15FusionCallbacksIS1J_NS1N_17LinearCombinationISJ_fSJ_fLNS_15FloatRoundStyleE2EEESI_S1M_JEEENS4_5SM1004TMEM4LOAD26SM100_TMEM_LOAD_16dp128b8xES11_S1B_NS4_17SM75_U32x4_LDSM_NENS4_14SM90_TMA_STOREES1B_NS4_17SM90_U32x4_STSM_NENS4_39AutoVectorizingCopyWithAssumedAlignmentILi128EEEEEEvvEEEEvNT_6ParamsE,"aw",@nobits
	.sectionflags	@""
	.align	16
	.zero		1024


//--------------------- .nv.shared.reserved.0     --------------------------
	.section	.nv.shared.reserved.0,"aw",@nobits
	.weak		__nv_reservedSMEM_offset_0_alias
	.size		__nv_reservedSMEM_offset_0_alias, 0, 64
	.other		__nv_reservedSMEM_offset_0_alias,@"STO_CUDA_RESERVED_SHARED STV_DEFAULT"
__nv_reservedSMEM_offset_0_alias:
	.zero		0
.nv.shared.reserved.0:
	.zero		64
	.weak		__nv_reservedSMEM_tcgen05_partition
	.type		__nv_reservedSMEM_tcgen05_partition,@object
	.size		__nv_reservedSMEM_tcgen05_partition,(.L_0 - __nv_reservedSMEM_tcgen05_partition)
__nv_reservedSMEM_tcgen05_partition:
	.zero		32
.L_0:


//--------------------- .nv.global                --------------------------
	.section	.nv.global,"aw",@nobits
.nv.global:
	.type		_ZN40_INTERNAL_663e48e1_4_k_cu_79a4104d_100884cute1_E,@object
	.size		_ZN40_INTERNAL_663e48e1_4_k_cu_79a4104d_100884cute1_E,(_ZN40_INTERNAL_663e48e1_4_k_cu_79a4104d_100884cuda3std3__45__cpo6cbeginE - _ZN40_INTERNAL_663e48e1_4_k_cu_79a4104d_100884cute1_E)
_ZN40_INTERNAL_663e48e1_4_k_cu_79a4104d_100884cute1_E:
	.zero		1
	.type		_ZN40_INTERNAL_663e48e1_4_k_cu_79a4104d_100884cuda3std3__45__cpo6cbeginE,@object
	.size		_ZN40_INTERNAL_663e48e1_4_k_cu_79a4104d_100884cuda3std3__45__cpo6cbeginE,(_ZN40_INTERNAL_663e48e1_4_k_cu_79a4104d_100884cuda3std3__48in_placeE - _ZN40_INTERNAL_663e48e1_4_k_cu_79a4104d_100884cuda3std3__45__cpo6cbeginE)
_ZN40_INTERNAL_663e48e1_4_k_cu_79a4104d_100884cuda3std3__45__cpo6cbeginE:
	.zero		1
	.type		_ZN40_INTERNAL_663e48e1_4_k_cu_79a4104d_100884cuda3std3__48in_placeE,@object
	.size		_ZN40_INTERNAL_663e48e1_4_k_cu_79a4104d_100884cuda3std3__48in_placeE,(_ZN40_INTERNAL_663e48e1_4_k_cu_79a4104d_100884cuda3std6ranges3__45__cpo9iter_moveE - _ZN40_INTERNAL_663e48e1_4_k_cu_79a4104d_100884cuda3std3__48in_placeE)
_ZN40_INTERNAL_663e48e1_4_k_cu_79a4104d_100884cuda3std3__48in_placeE:
	.zero		1
	.type		_ZN40_INTERNAL_663e48e1_4_k_cu_79a4104d_100884cuda3std6ranges3__45__cpo9iter_moveE,@object
	.size		_ZN40_INTERNAL_663e48e1_4_k_cu_79a4104d_100884cuda3std6ranges3__45__cpo9iter_moveE,(_ZN40_INTERNAL_663e48e1_4_k_cu_79a4104d_100884cuda3std3__45__cpo5beginE - _ZN40_INTERNAL_663e48e1_4_k_cu_79a4104d_100884cuda3std6ranges3__45__cpo9iter_moveE)
_ZN40_INTERNAL_663e48e1_4_k_cu_79a4104d_100884cuda3std6ranges3__45__cpo9iter_moveE:
	.zero		1
	.type		_ZN40_INTERNAL_663e48e1_4_k_cu_79a4104d_100884cuda3std3__45__cpo5beginE,@object
	.size		_ZN40_INTERNAL_663e48e1_4_k_cu_79a4104d_100884cuda3std3__45__cpo5beginE,(_ZN40_INTERNAL_663e48e1_4_k_cu_79a4104d_100884cuda3std3__442_GLOBAL__N__663e48e1_4_k_cu_79a4104d_100886ignoreE - _ZN40_INTERNAL_663e48e1_4_k_cu_79a4104d_100884cuda3std3__45__cpo5beginE)
_ZN40_INTERNAL_663e48e1_4_k_cu_79a4104d_100884cuda3std3__45__cpo5beginE:
	.zero		1
	.type		_ZN40_INTERNAL_663e48e1_4_k_cu_79a4104d_100884cuda3std3__442_GLOBAL__N__663e48e1_4_k_cu_79a4104d_100886ignoreE,@object
	.size		_ZN40_INTERNAL_663e48e1_4_k_cu_79a4104d_100884cuda3std3__442_GLOBAL__N__663e48e1_4_k_cu_79a4104d_100886ignoreE,(_ZN40_INTERNAL_663e48e1_4_k_cu_79a4104d_100884cute7productE - _ZN40_INTERNAL_663e48e1_4_k_cu_79a4104d_100884cuda3std3__442_GLOBAL__N__663e48e1_4_k_cu_79a4104d_100886ignoreE)
_ZN40_INTERNAL_663e48e1_4_k_cu_79a4104d_100884cuda3std3__442_GLOBAL__N__663e48e1_4_k_cu_79a4104d_100886ignoreE:
	.zero		1
	.type		_ZN40_INTERNAL_663e48e1_4_k_cu_79a4104d_100884cute7productE,@object
	.size		_ZN40_INTERNAL_663e48e1_4_k_cu_79a4104d_100884cute7productE,(_ZN40_INTERNAL_663e48e1_4_k_cu_79a4104d_100884cuda3std3__45__cpo3endE - _ZN40_INTERNAL_663e48e1_4_k_cu_79a4104d_100884cute7productE)
_ZN40_INTERNAL_663e48e1_4_k_cu_79a4104d_100884cute7productE:
	.zero		1
	.type		_ZN40_INTERNAL_663e48e1_4_k_cu_79a4104d_100884cuda3std3__45__cpo3endE,@object
	.size		_ZN40_INTERNAL_663e48e1_4_k_cu_79a4104d_100884cuda3std3__45__cpo3endE,(_ZN40_INTERNAL_663e48e1_4_k_cu_79a4104d_100884cuda3std3__419piecewise_constructE - _ZN40_INTERNAL_663e48e1_4_k_cu_79a4104d_100884cuda3std3__45__cpo3endE)
_ZN40_INTERNAL_663e48e1_4_k_cu_79a4104d_100884cuda3std3__45__cpo3endE:
	.zero		1
	.type		_ZN40_INTERNAL_663e48e1_4_k_cu_79a4104d_100884cuda3std3__419piecewise_constructE,@object
	.size		_ZN40_INTERNAL_663e48e1_4_k_cu_79a4104d_100884cuda3std3__419piecewise_constructE,(_ZN40_INTERNAL_663e48e1_4_k_cu_79a4104d_100884cuda3std3__45__cpo4cendE - _ZN40_INTERNAL_663e48e1_4_k_cu_79a4104d_100884cuda3std3__419piecewise_constructE)
_ZN40_INTERNAL_663e48e1_4_k_cu_79a4104d_100884cuda3std3__419piecewise_constructE:
	.zero		1
	.type		_ZN40_INTERNAL_663e48e1_4_k_cu_79a4104d_100884cuda3std3__45__cpo4cendE,@object
	.size		_ZN40_INTERNAL_663e48e1_4_k_cu_79a4104d_100884cuda3std3__45__cpo4cendE,(_ZN40_INTERNAL_663e48e1_4_k_cu_79a4104d_100884cuda3std6ranges3__45__cpo4swapE - _ZN40_INTERNAL_663e48e1_4_k_cu_79a4104d_100884cuda3std3__45__cpo4cendE)
_ZN40_INTERNAL_663e48e1_4_k_cu_79a4104d_100884cuda3std3__45__cpo4cendE:
	.zero		1
	.type		_ZN40_INTERNAL_663e48e1_4_k_cu_79a4104d_100884cuda3std6ranges3__45__cpo4swapE,@object
	.size		_ZN40_INTERNAL_663e48e1_4_k_cu_79a4104d_100884cuda3std6ranges3__45__cpo4swapE,(.L_10 - _ZN40_INTERNAL_663e48e1_4_k_cu_79a4104d_100884cuda3std6ranges3__45__cpo4swapE)
_ZN40_INTERNAL_663e48e1_4_k_cu_79a4104d_100884cuda3std6ranges3__45__cpo4swapE:
	.zero		1
.L_10:


//--------------------- .nv.constant0._ZN7cutlass13device_kernelINS_4gemm6kernel13GemmUniversalIN4cute5tupleIJiiiiEEENS1_10collective13CollectiveMmaINS1_35MainloopSm100TmaUmmaWarpSpecializedILi8ELi2ELi4ENS5_IJNS4_1CILi2EEENSA_ILi1EEESC_EEEEENS5_IJNSA_ILi64EEENSA_ILi128EEENSA_ILi32EEEEEENS_10tfloat32_tENS5_IJlSC_lEEESJ_SK_NS4_8TiledMMAINS4_8MMA_AtomIJNS4_17SM100_MMA_TF32_SSISJ_SJ_fLi64ELi128ELNS4_4UMMA5MajorE0ELSP_0ELNSO_7ScaleInE0ELSQ_0EEEEEENS4_6LayoutINS5_IJSC_SC_SC_EEENS5_IJNSA_ILi0EEESV_SV_EEEEENS5_IJNS4_10UnderscoreESY_SY_EEEEENS4_13SM90_TMA_LOADENS4_14ComposedLayoutINS4_7SwizzleILi3ELi4ELi3EEENS4_18smem_ptr_flag_bitsILi32EEENST_INS5_IJNSA_ILi8EEESH_EEENS5_IJSH_SC_EEEEEEEvNS4_8identityENS4_23SM90_TMA_LOAD_MULTICASTES1B_vS1C_EENS_8epilogue10collective18CollectiveEpilogueINS1F_23Sm100TmaWarpSpecializedILi4ELi2ELi16ELb1ELb0EEEJSI_NS5_IJNST_ISF_SC_EENST_ISH_SC_EEEEESJ_SK_SJ_SK_NS1F_6fusion15FusionCallbacksIS1J_NS1N_17LinearCombinationISJ_fSJ_fLNS_15FloatRoundStyleE2EEESI_S1M_JEEENS4_5SM1004TMEM4LOAD26SM100_TMEM_LOAD_16dp128b8xES11_S1B_NS4_17SM75_U32x4_LDSM_NENS4_14SM90_TMA_STOREES1B_NS4_17SM90_U32x4_STSM_NENS4_39AutoVectorizingCopyWithAssumedAlignmentILi128EEEEEEvvEEEEvNT_6ParamsE --------------------------
	.section	.nv.constant0._ZN7cutlass13device_kernelINS_4gemm6kernel13GemmUniversalIN4cute5tupleIJiiiiEEENS1_10collective13CollectiveMmaINS1_35MainloopSm100TmaUmmaWarpSpecializedILi8ELi2ELi4ENS5_IJNS4_1CILi2EEENSA_ILi1EEESC_EEEEENS5_IJNSA_ILi64EEENSA_ILi128EEENSA_ILi32EEEEEENS_10tfloat32_tENS5_IJlSC_lEEESJ_SK_NS4_8TiledMMAINS4_8MMA_AtomIJNS4_17SM100_MMA_TF32_SSISJ_SJ_fLi64ELi128ELNS4_4UMMA5MajorE0ELSP_0ELNSO_7ScaleInE0ELSQ_0EEEEEENS4_6LayoutINS5_IJSC_SC_SC_EEENS5_IJNSA_ILi0EEESV_SV_EEEEENS5_IJNS4_10UnderscoreESY_SY_EEEEENS4_13SM90_TMA_LOADENS4_14ComposedLayoutINS4_7SwizzleILi3ELi4ELi3EEENS4_18smem_ptr_flag_bitsILi32EEENST_INS5_IJNSA_ILi8EEESH_EEENS5_IJSH_SC_EEEEEEEvNS4_8identityENS4_23SM90_TMA_LOAD_MULTICASTES1B_vS1C_EENS_8epilogue10collective18CollectiveEpilogueINS1F_23Sm100TmaWarpSpecializedILi4ELi2ELi16ELb1ELb0EEEJSI_NS5_IJNST_ISF_SC_EENST_ISH_SC_EEEEESJ_SK_SJ_SK_NS1F_6fusion15FusionCallbacksIS1J_NS1N_17LinearCombinationISJ_fSJ_fLNS_15FloatRoundStyleE2EEESI_S1M_JEEENS4_5SM1004TMEM4LOAD26SM100_TMEM_LOAD_16dp128b8xES11_S1B_NS4_17SM75_U32x4_LDSM_NENS4_14SM90_TMA_STOREES1B_NS4_17SM90_U32x4_STSM_NENS4_39AutoVectorizingCopyWithAssumedAlignmentILi128EEEEEEvvEEEEvNT_6ParamsE,"a",@progbits
	.sectionflags	@""
	.align	4
.nv.constant0._ZN7cutlass13device_kernelINS_4gemm6kernel13GemmUniversalIN4cute5tupleIJiiiiEEENS1_10collective13CollectiveMmaINS1_35MainloopSm100TmaUmmaWarpSpecializedILi8ELi2ELi4ENS5_IJNS4_1CILi2EEENSA_ILi1EEESC_EEEEENS5_IJNSA_ILi64EEENSA_ILi128EEENSA_ILi32EEEEEENS_10tfloat32_tENS5_IJlSC_lEEESJ_SK_NS4_8TiledMMAINS4_8MMA_AtomIJNS4_17SM100_MMA_TF32_SSISJ_SJ_fLi64ELi128ELNS4_4UMMA5MajorE0ELSP_0ELNSO_7ScaleInE0ELSQ_0EEEEEENS4_6LayoutINS5_IJSC_SC_SC_EEENS5_IJNSA_ILi0EEESV_SV_EEEEENS5_IJNS4_10UnderscoreESY_SY_EEEEENS4_13SM90_TMA_LOADENS4_14ComposedLayoutINS4_7SwizzleILi3ELi4ELi3EEENS4_18smem_ptr_flag_bitsILi32EEENST_INS5_IJNSA_ILi8EEESH_EEENS5_IJSH_SC_EEEEEEEvNS4_8identityENS4_23SM90_TMA_LOAD_MULTICASTES1B_vS1C_EENS_8epilogue10collective18CollectiveEpilogueINS1F_23Sm100TmaWarpSpecializedILi4ELi2ELi16ELb1ELb0EEEJSI_NS5_IJNST_ISF_SC_EENST_ISH_SC_EEEEESJ_SK_SJ_SK_NS1F_6fusion15FusionCallbacksIS1J_NS1N_17LinearCombinationISJ_fSJ_fLNS_15FloatRoundStyleE2EEESI_S1M_JEEENS4_5SM1004TMEM4LOAD26SM100_TMEM_LOAD_16dp128b8xES11_S1B_NS4_17SM75_U32x4_LDSM_NENS4_14SM90_TMA_STOREES1B_NS4_17SM90_U32x4_STSM_NENS4_39AutoVectorizingCopyWithAssumedAlignmentILi128EEEEEEvvEEEEvNT_6ParamsE:
	.zero		2944


//--------------------- SYMBOLS --------------------------

	.type		.nv.reservedSmem.offset0,@object
	.size		.nv.reservedSmem.offset0,0x4
	.type		.nv.reservedSmem.cap,@object
	.size		.nv.reservedSmem.cap,0x4
	.type		__assertfail,@function
